//
// Generated by NVIDIA NVVM Compiler
//
// Compiler Build ID: CL-36424714
// Cuda compilation tools, release 13.0, V13.0.88
// Based on NVVM 20.0.0
//

.version 9.0
.target sm_100
.address_size 64

	// .globl	_Z14mma_ptx_kernelP6__halfS0_S0_S0_
.extern .func  (.param .b32 func_retval0) vprintf
(
	.param .b64 vprintf_param_0,
	.param .b64 vprintf_param_1
)
;
// _ZZ14mma_ptx_kernelP6__halfS0_S0_S0_E6smem_a has been demoted
// _ZZ14mma_ptx_kernelP6__halfS0_S0_S0_E6smem_b has been demoted
// _ZZ14mma_ptx_kernelP6__halfS0_S0_S0_E6smem_c has been demoted
// _ZZ13tma_1d_kernelP6__halfiE3bar has been demoted
// _ZZ13tma_2d_kernelE4smem has been demoted
// _ZZ13tma_2d_kernelE3bar has been demoted
.global .align 1 .b8 $str[2] = {10};
.global .align 1 .b8 $str$1[3] = {32, 32};
.global .align 1 .b8 $str$2[8] = {37, 54, 46, 49, 108, 102, 32};
.global .align 1 .b8 $str$3[10] = {10, 115, 109, 101, 109, 95, 97, 58, 10};
.global .align 1 .b8 $str$4[10] = {10, 115, 109, 101, 109, 95, 98, 58, 10};
.global .align 1 .b8 $str$5[10] = {10, 97, 95, 114, 101, 103, 115, 58, 10};
.global .align 1 .b8 $str$6[16] = {37, 54, 46, 50, 108, 102, 44, 32, 37, 54, 46, 50, 108, 102, 10};
.global .align 1 .b8 $str$7[10] = {10, 98, 95, 114, 101, 103, 115, 58, 10};
.global .align 1 .b8 $str$8[9] = {10, 97, 99, 99, 117, 109, 58, 10};
.global .align 1 .b8 $str$9[7] = {37, 46, 50, 108, 102, 32};
.global .align 1 .b8 $str$10[9] = {10, 99, 95, 112, 116, 114, 58, 10};
.global .align 1 .b8 $str$11[9] = {10, 100, 95, 112, 116, 114, 58, 10};
.extern .shared .align 16 .b8 smem[];
.global .align 1 .b8 $str$12[21] = {10, 100, 97, 116, 97, 32, 111, 110, 32, 100, 101, 118, 105, 99, 101, 58, 32, 37, 100, 10};
.global .align 1 .b8 $str$13[18] = {10, 100, 97, 116, 97, 32, 111, 110, 32, 100, 101, 118, 105, 99, 101, 58, 10};

.visible .entry _Z14mma_ptx_kernelP6__halfS0_S0_S0_(
	.param .u64 .ptr .align 1 _Z14mma_ptx_kernelP6__halfS0_S0_S0__param_0,
	.param .u64 .ptr .align 1 _Z14mma_ptx_kernelP6__halfS0_S0_S0__param_1,
	.param .u64 .ptr .align 1 _Z14mma_ptx_kernelP6__halfS0_S0_S0__param_2,
	.param .u64 .ptr .align 1 _Z14mma_ptx_kernelP6__halfS0_S0_S0__param_3
)
{
	.local .align 16 .b8 	__local_depot0[32];
	.reg .b64 	%SP;
	.reg .b64 	%SPL;
	.reg .pred 	%p<21>;
	.reg .b16 	%rs<97>;
	.reg .b32 	%r<298>;
	.reg .b32 	%f<113>;
	.reg .b64 	%rd<83>;
	.reg .b64 	%fd<89>;
	// demoted variable
	.shared .align 2 .b8 _ZZ14mma_ptx_kernelP6__halfS0_S0_S0_E6smem_a[512];
	// demoted variable
	.shared .align 2 .b8 _ZZ14mma_ptx_kernelP6__halfS0_S0_S0_E6smem_b[512];
	// demoted variable
	.shared .align 2 .b8 _ZZ14mma_ptx_kernelP6__halfS0_S0_S0_E6smem_c[512];
	mov.u64 	%SPL, __local_depot0;
	cvta.local.u64 	%SP, %SPL;
	ld.param.u64 	%rd10, [_Z14mma_ptx_kernelP6__halfS0_S0_S0__param_0];
	ld.param.u64 	%rd11, [_Z14mma_ptx_kernelP6__halfS0_S0_S0__param_1];
	ld.param.u64 	%rd12, [_Z14mma_ptx_kernelP6__halfS0_S0_S0__param_2];
	ld.param.u64 	%rd7, [_Z14mma_ptx_kernelP6__halfS0_S0_S0__param_3];
	cvta.to.global.u64 	%rd1, %rd10;
	add.u64 	%rd13, %SP, 16;
	add.u64 	%rd2, %SPL, 16;
	mov.u32 	%r1, %tid.x;
	shl.b32 	%r2, %r1, 3;
	mul.wide.u32 	%rd14, %r2, 2;
	add.s64 	%rd8, %rd11, %rd14;
	shl.b32 	%r29, %r1, 4;
	mov.u32 	%r30, _ZZ14mma_ptx_kernelP6__halfS0_S0_S0_E6smem_a;
	add.s32 	%r27, %r30, %r29;
	// begin inline asm
	cp.async.cg.shared.global [%r27], [%rd8], 16;

	// end inline asm
	// begin inline asm
	cp.async.commit_group;

	// end inline asm
	add.s64 	%rd9, %rd12, %rd14;
	mov.u32 	%r31, _ZZ14mma_ptx_kernelP6__halfS0_S0_S0_E6smem_b;
	add.s32 	%r28, %r31, %r29;
	// begin inline asm
	cp.async.cg.shared.global [%r28], [%rd9], 16;

	// end inline asm
	// begin inline asm
	cp.async.commit_group;

	// end inline asm
	// begin inline asm
	cp.async.wait_group 0;

	// end inline asm
	bar.sync 	0;
	setp.ne.s32 	%p1, %r1, 0;
	@%p1 bra 	$L__BB0_9;
	mov.u64 	%rd15, $str$3;
	cvta.global.u64 	%rd16, %rd15;
	{ // callseq 0, 0
	.param .b64 param0;
	st.param.b64 	[param0], %rd16;
	.param .b64 param1;
	st.param.b64 	[param1], 0;
	.param .b32 retval0;
	call.uni (retval0), 
	vprintf, 
	(
	param0, 
	param1
	);
	ld.param.b32 	%r35, [retval0];
	} // callseq 0
	add.s32 	%r290, %r30, 16;
	mov.b32 	%r292, -16;
	mov.b32 	%r291, 30;
$L__BB0_2:
	add.s32 	%r38, %r292, 16;
	and.b32  	%r39, %r38, 7;
	setp.ne.s32 	%p2, %r39, 0;
	setp.eq.s32 	%p3, %r291, 30;
	or.pred  	%p4, %p3, %p2;
	@%p4 bra 	$L__BB0_4;
	mov.u64 	%rd17, $str;
	cvta.global.u64 	%rd18, %rd17;
	{ // callseq 1, 0
	.param .b64 param0;
	st.param.b64 	[param0], %rd18;
	.param .b64 param1;
	st.param.b64 	[param1], 0;
	.param .b32 retval0;
	call.uni (retval0), 
	vprintf, 
	(
	param0, 
	param1
	);
	ld.param.b32 	%r40, [retval0];
	} // callseq 1
$L__BB0_4:
	ld.shared.u16 	%rs1, [%r290+-16];
	// begin inline asm
	{  cvt.f32.f16 %f9, %rs1;}

	// end inline asm
	cvt.f64.f32 	%fd1, %f9;
	add.u64 	%rd19, %SP, 8;
	add.u64 	%rd20, %SPL, 8;
	st.local.f64 	[%rd20], %fd1;
	mov.u64 	%rd21, $str$2;
	cvta.global.u64 	%rd22, %rd21;
	{ // callseq 2, 0
	.param .b64 param0;
	st.param.b64 	[param0], %rd22;
	.param .b64 param1;
	st.param.b64 	[param1], %rd19;
	.param .b32 retval0;
	call.uni (retval0), 
	vprintf, 
	(
	param0, 
	param1
	);
	ld.param.b32 	%r42, [retval0];
	} // callseq 2
	ld.shared.u16 	%rs2, [%r290+-14];
	// begin inline asm
	{  cvt.f32.f16 %f10, %rs2;}

	// end inline asm
	cvt.f64.f32 	%fd2, %f10;
	st.local.f64 	[%rd20], %fd2;
	{ // callseq 3, 0
	.param .b64 param0;
	st.param.b64 	[param0], %rd22;
	.param .b64 param1;
	st.param.b64 	[param1], %rd19;
	.param .b32 retval0;
	call.uni (retval0), 
	vprintf, 
	(
	param0, 
	param1
	);
	ld.param.b32 	%r44, [retval0];
	} // callseq 3
	ld.shared.u16 	%rs3, [%r290+-12];
	// begin inline asm
	{  cvt.f32.f16 %f11, %rs3;}

	// end inline asm
	cvt.f64.f32 	%fd3, %f11;
	st.local.f64 	[%rd20], %fd3;
	{ // callseq 4, 0
	.param .b64 param0;
	st.param.b64 	[param0], %rd22;
	.param .b64 param1;
	st.param.b64 	[param1], %rd19;
	.param .b32 retval0;
	call.uni (retval0), 
	vprintf, 
	(
	param0, 
	param1
	);
	ld.param.b32 	%r46, [retval0];
	} // callseq 4
	ld.shared.u16 	%rs4, [%r290+-10];
	// begin inline asm
	{  cvt.f32.f16 %f12, %rs4;}

	// end inline asm
	cvt.f64.f32 	%fd4, %f12;
	st.local.f64 	[%rd20], %fd4;
	{ // callseq 5, 0
	.param .b64 param0;
	st.param.b64 	[param0], %rd22;
	.param .b64 param1;
	st.param.b64 	[param1], %rd19;
	.param .b32 retval0;
	call.uni (retval0), 
	vprintf, 
	(
	param0, 
	param1
	);
	ld.param.b32 	%r48, [retval0];
	} // callseq 5
	ld.shared.u16 	%rs5, [%r290+-8];
	// begin inline asm
	{  cvt.f32.f16 %f13, %rs5;}

	// end inline asm
	cvt.f64.f32 	%fd5, %f13;
	st.local.f64 	[%rd20], %fd5;
	{ // callseq 6, 0
	.param .b64 param0;
	st.param.b64 	[param0], %rd22;
	.param .b64 param1;
	st.param.b64 	[param1], %rd19;
	.param .b32 retval0;
	call.uni (retval0), 
	vprintf, 
	(
	param0, 
	param1
	);
	ld.param.b32 	%r50, [retval0];
	} // callseq 6
	ld.shared.u16 	%rs6, [%r290+-6];
	// begin inline asm
	{  cvt.f32.f16 %f14, %rs6;}

	// end inline asm
	cvt.f64.f32 	%fd6, %f14;
	st.local.f64 	[%rd20], %fd6;
	{ // callseq 7, 0
	.param .b64 param0;
	st.param.b64 	[param0], %rd22;
	.param .b64 param1;
	st.param.b64 	[param1], %rd19;
	.param .b32 retval0;
	call.uni (retval0), 
	vprintf, 
	(
	param0, 
	param1
	);
	ld.param.b32 	%r52, [retval0];
	} // callseq 7
	ld.shared.u16 	%rs7, [%r290+-4];
	// begin inline asm
	{  cvt.f32.f16 %f15, %rs7;}

	// end inline asm
	cvt.f64.f32 	%fd7, %f15;
	st.local.f64 	[%rd20], %fd7;
	{ // callseq 8, 0
	.param .b64 param0;
	st.param.b64 	[param0], %rd22;
	.param .b64 param1;
	st.param.b64 	[param1], %rd19;
	.param .b32 retval0;
	call.uni (retval0), 
	vprintf, 
	(
	param0, 
	param1
	);
	ld.param.b32 	%r54, [retval0];
	} // callseq 8
	ld.shared.u16 	%rs8, [%r290+-2];
	// begin inline asm
	{  cvt.f32.f16 %f16, %rs8;}

	// end inline asm
	cvt.f64.f32 	%fd8, %f16;
	st.local.f64 	[%rd20], %fd8;
	{ // callseq 9, 0
	.param .b64 param0;
	st.param.b64 	[param0], %rd22;
	.param .b64 param1;
	st.param.b64 	[param1], %rd19;
	.param .b32 retval0;
	call.uni (retval0), 
	vprintf, 
	(
	param0, 
	param1
	);
	ld.param.b32 	%r56, [retval0];
	} // callseq 9
	mov.u64 	%rd23, $str$1;
	cvta.global.u64 	%rd24, %rd23;
	{ // callseq 10, 0
	.param .b64 param0;
	st.param.b64 	[param0], %rd24;
	.param .b64 param1;
	st.param.b64 	[param1], 0;
	.param .b32 retval0;
	call.uni (retval0), 
	vprintf, 
	(
	param0, 
	param1
	);
	ld.param.b32 	%r58, [retval0];
	} // callseq 10
	ld.shared.u16 	%rs9, [%r290];
	// begin inline asm
	{  cvt.f32.f16 %f17, %rs9;}

	// end inline asm
	cvt.f64.f32 	%fd9, %f17;
	st.local.f64 	[%rd20], %fd9;
	{ // callseq 11, 0
	.param .b64 param0;
	st.param.b64 	[param0], %rd22;
	.param .b64 param1;
	st.param.b64 	[param1], %rd19;
	.param .b32 retval0;
	call.uni (retval0), 
	vprintf, 
	(
	param0, 
	param1
	);
	ld.param.b32 	%r60, [retval0];
	} // callseq 11
	ld.shared.u16 	%rs10, [%r290+2];
	// begin inline asm
	{  cvt.f32.f16 %f18, %rs10;}

	// end inline asm
	cvt.f64.f32 	%fd10, %f18;
	st.local.f64 	[%rd20], %fd10;
	{ // callseq 12, 0
	.param .b64 param0;
	st.param.b64 	[param0], %rd22;
	.param .b64 param1;
	st.param.b64 	[param1], %rd19;
	.param .b32 retval0;
	call.uni (retval0), 
	vprintf, 
	(
	param0, 
	param1
	);
	ld.param.b32 	%r62, [retval0];
	} // callseq 12
	ld.shared.u16 	%rs11, [%r290+4];
	// begin inline asm
	{  cvt.f32.f16 %f19, %rs11;}

	// end inline asm
	cvt.f64.f32 	%fd11, %f19;
	st.local.f64 	[%rd20], %fd11;
	{ // callseq 13, 0
	.param .b64 param0;
	st.param.b64 	[param0], %rd22;
	.param .b64 param1;
	st.param.b64 	[param1], %rd19;
	.param .b32 retval0;
	call.uni (retval0), 
	vprintf, 
	(
	param0, 
	param1
	);
	ld.param.b32 	%r64, [retval0];
	} // callseq 13
	ld.shared.u16 	%rs12, [%r290+6];
	// begin inline asm
	{  cvt.f32.f16 %f20, %rs12;}

	// end inline asm
	cvt.f64.f32 	%fd12, %f20;
	st.local.f64 	[%rd20], %fd12;
	{ // callseq 14, 0
	.param .b64 param0;
	st.param.b64 	[param0], %rd22;
	.param .b64 param1;
	st.param.b64 	[param1], %rd19;
	.param .b32 retval0;
	call.uni (retval0), 
	vprintf, 
	(
	param0, 
	param1
	);
	ld.param.b32 	%r66, [retval0];
	} // callseq 14
	ld.shared.u16 	%rs13, [%r290+8];
	// begin inline asm
	{  cvt.f32.f16 %f21, %rs13;}

	// end inline asm
	cvt.f64.f32 	%fd13, %f21;
	st.local.f64 	[%rd20], %fd13;
	{ // callseq 15, 0
	.param .b64 param0;
	st.param.b64 	[param0], %rd22;
	.param .b64 param1;
	st.param.b64 	[param1], %rd19;
	.param .b32 retval0;
	call.uni (retval0), 
	vprintf, 
	(
	param0, 
	param1
	);
	ld.param.b32 	%r68, [retval0];
	} // callseq 15
	ld.shared.u16 	%rs14, [%r290+10];
	// begin inline asm
	{  cvt.f32.f16 %f22, %rs14;}

	// end inline asm
	cvt.f64.f32 	%fd14, %f22;
	st.local.f64 	[%rd20], %fd14;
	{ // callseq 16, 0
	.param .b64 param0;
	st.param.b64 	[param0], %rd22;
	.param .b64 param1;
	st.param.b64 	[param1], %rd19;
	.param .b32 retval0;
	call.uni (retval0), 
	vprintf, 
	(
	param0, 
	param1
	);
	ld.param.b32 	%r70, [retval0];
	} // callseq 16
	ld.shared.u16 	%rs15, [%r290+12];
	// begin inline asm
	{  cvt.f32.f16 %f23, %rs15;}

	// end inline asm
	cvt.f64.f32 	%fd15, %f23;
	st.local.f64 	[%rd20], %fd15;
	{ // callseq 17, 0
	.param .b64 param0;
	st.param.b64 	[param0], %rd22;
	.param .b64 param1;
	st.param.b64 	[param1], %rd19;
	.param .b32 retval0;
	call.uni (retval0), 
	vprintf, 
	(
	param0, 
	param1
	);
	ld.param.b32 	%r72, [retval0];
	} // callseq 17
	ld.shared.u16 	%rs16, [%r290+14];
	// begin inline asm
	{  cvt.f32.f16 %f24, %rs16;}

	// end inline asm
	cvt.f64.f32 	%fd16, %f24;
	st.local.f64 	[%rd20], %fd16;
	{ // callseq 18, 0
	.param .b64 param0;
	st.param.b64 	[param0], %rd22;
	.param .b64 param1;
	st.param.b64 	[param1], %rd19;
	.param .b32 retval0;
	call.uni (retval0), 
	vprintf, 
	(
	param0, 
	param1
	);
	ld.param.b32 	%r74, [retval0];
	} // callseq 18
	mov.u64 	%rd25, $str;
	cvta.global.u64 	%rd26, %rd25;
	{ // callseq 19, 0
	.param .b64 param0;
	st.param.b64 	[param0], %rd26;
	.param .b64 param1;
	st.param.b64 	[param1], 0;
	.param .b32 retval0;
	call.uni (retval0), 
	vprintf, 
	(
	param0, 
	param1
	);
	ld.param.b32 	%r76, [retval0];
	} // callseq 19
	add.s32 	%r292, %r292, 1;
	add.s32 	%r291, %r291, 32;
	add.s32 	%r290, %r290, 32;
	setp.ne.s32 	%p5, %r291, 542;
	@%p5 bra 	$L__BB0_2;
	add.u64 	%rd3, %SPL, 0;
	mov.u64 	%rd28, $str$4;
	cvta.global.u64 	%rd29, %rd28;
	{ // callseq 20, 0
	.param .b64 param0;
	st.param.b64 	[param0], %rd29;
	.param .b64 param1;
	st.param.b64 	[param1], 0;
	.param .b32 retval0;
	call.uni (retval0), 
	vprintf, 
	(
	param0, 
	param1
	);
	ld.param.b32 	%r81, [retval0];
	} // callseq 20
	add.s32 	%r293, %r31, 16;
	mov.b32 	%r295, -16;
	mov.b32 	%r294, 30;
$L__BB0_6:
	add.s32 	%r84, %r295, 16;
	and.b32  	%r85, %r84, 7;
	setp.ne.s32 	%p6, %r85, 0;
	setp.eq.s32 	%p7, %r294, 30;
	or.pred  	%p8, %p7, %p6;
	@%p8 bra 	$L__BB0_8;
	cvta.global.u64 	%rd31, %rd25;
	{ // callseq 21, 0
	.param .b64 param0;
	st.param.b64 	[param0], %rd31;
	.param .b64 param1;
	st.param.b64 	[param1], 0;
	.param .b32 retval0;
	call.uni (retval0), 
	vprintf, 
	(
	param0, 
	param1
	);
	ld.param.b32 	%r86, [retval0];
	} // callseq 21
$L__BB0_8:
	ld.shared.u16 	%rs17, [%r293+-16];
	// begin inline asm
	{  cvt.f32.f16 %f25, %rs17;}

	// end inline asm
	cvt.f64.f32 	%fd17, %f25;
	st.local.f64 	[%rd3], %fd17;
	cvta.global.u64 	%rd33, %rd21;
	add.u64 	%rd34, %SP, 0;
	{ // callseq 22, 0
	.param .b64 param0;
	st.param.b64 	[param0], %rd33;
	.param .b64 param1;
	st.param.b64 	[param1], %rd34;
	.param .b32 retval0;
	call.uni (retval0), 
	vprintf, 
	(
	param0, 
	param1
	);
	ld.param.b32 	%r88, [retval0];
	} // callseq 22
	ld.shared.u16 	%rs18, [%r293+-14];
	// begin inline asm
	{  cvt.f32.f16 %f26, %rs18;}

	// end inline asm
	cvt.f64.f32 	%fd18, %f26;
	st.local.f64 	[%rd3], %fd18;
	{ // callseq 23, 0
	.param .b64 param0;
	st.param.b64 	[param0], %rd33;
	.param .b64 param1;
	st.param.b64 	[param1], %rd34;
	.param .b32 retval0;
	call.uni (retval0), 
	vprintf, 
	(
	param0, 
	param1
	);
	ld.param.b32 	%r90, [retval0];
	} // callseq 23
	ld.shared.u16 	%rs19, [%r293+-12];
	// begin inline asm
	{  cvt.f32.f16 %f27, %rs19;}

	// end inline asm
	cvt.f64.f32 	%fd19, %f27;
	st.local.f64 	[%rd3], %fd19;
	{ // callseq 24, 0
	.param .b64 param0;
	st.param.b64 	[param0], %rd33;
	.param .b64 param1;
	st.param.b64 	[param1], %rd34;
	.param .b32 retval0;
	call.uni (retval0), 
	vprintf, 
	(
	param0, 
	param1
	);
	ld.param.b32 	%r92, [retval0];
	} // callseq 24
	ld.shared.u16 	%rs20, [%r293+-10];
	// begin inline asm
	{  cvt.f32.f16 %f28, %rs20;}

	// end inline asm
	cvt.f64.f32 	%fd20, %f28;
	st.local.f64 	[%rd3], %fd20;
	{ // callseq 25, 0
	.param .b64 param0;
	st.param.b64 	[param0], %rd33;
	.param .b64 param1;
	st.param.b64 	[param1], %rd34;
	.param .b32 retval0;
	call.uni (retval0), 
	vprintf, 
	(
	param0, 
	param1
	);
	ld.param.b32 	%r94, [retval0];
	} // callseq 25
	ld.shared.u16 	%rs21, [%r293+-8];
	// begin inline asm
	{  cvt.f32.f16 %f29, %rs21;}

	// end inline asm
	cvt.f64.f32 	%fd21, %f29;
	st.local.f64 	[%rd3], %fd21;
	{ // callseq 26, 0
	.param .b64 param0;
	st.param.b64 	[param0], %rd33;
	.param .b64 param1;
	st.param.b64 	[param1], %rd34;
	.param .b32 retval0;
	call.uni (retval0), 
	vprintf, 
	(
	param0, 
	param1
	);
	ld.param.b32 	%r96, [retval0];
	} // callseq 26
	ld.shared.u16 	%rs22, [%r293+-6];
	// begin inline asm
	{  cvt.f32.f16 %f30, %rs22;}

	// end inline asm
	cvt.f64.f32 	%fd22, %f30;
	st.local.f64 	[%rd3], %fd22;
	{ // callseq 27, 0
	.param .b64 param0;
	st.param.b64 	[param0], %rd33;
	.param .b64 param1;
	st.param.b64 	[param1], %rd34;
	.param .b32 retval0;
	call.uni (retval0), 
	vprintf, 
	(
	param0, 
	param1
	);
	ld.param.b32 	%r98, [retval0];
	} // callseq 27
	ld.shared.u16 	%rs23, [%r293+-4];
	// begin inline asm
	{  cvt.f32.f16 %f31, %rs23;}

	// end inline asm
	cvt.f64.f32 	%fd23, %f31;
	st.local.f64 	[%rd3], %fd23;
	{ // callseq 28, 0
	.param .b64 param0;
	st.param.b64 	[param0], %rd33;
	.param .b64 param1;
	st.param.b64 	[param1], %rd34;
	.param .b32 retval0;
	call.uni (retval0), 
	vprintf, 
	(
	param0, 
	param1
	);
	ld.param.b32 	%r100, [retval0];
	} // callseq 28
	ld.shared.u16 	%rs24, [%r293+-2];
	// begin inline asm
	{  cvt.f32.f16 %f32, %rs24;}

	// end inline asm
	cvt.f64.f32 	%fd24, %f32;
	st.local.f64 	[%rd3], %fd24;
	{ // callseq 29, 0
	.param .b64 param0;
	st.param.b64 	[param0], %rd33;
	.param .b64 param1;
	st.param.b64 	[param1], %rd34;
	.param .b32 retval0;
	call.uni (retval0), 
	vprintf, 
	(
	param0, 
	param1
	);
	ld.param.b32 	%r102, [retval0];
	} // callseq 29
	mov.u64 	%rd35, $str$1;
	cvta.global.u64 	%rd36, %rd35;
	{ // callseq 30, 0
	.param .b64 param0;
	st.param.b64 	[param0], %rd36;
	.param .b64 param1;
	st.param.b64 	[param1], 0;
	.param .b32 retval0;
	call.uni (retval0), 
	vprintf, 
	(
	param0, 
	param1
	);
	ld.param.b32 	%r104, [retval0];
	} // callseq 30
	ld.shared.u16 	%rs25, [%r293];
	// begin inline asm
	{  cvt.f32.f16 %f33, %rs25;}

	// end inline asm
	cvt.f64.f32 	%fd25, %f33;
	st.local.f64 	[%rd3], %fd25;
	{ // callseq 31, 0
	.param .b64 param0;
	st.param.b64 	[param0], %rd33;
	.param .b64 param1;
	st.param.b64 	[param1], %rd34;
	.param .b32 retval0;
	call.uni (retval0), 
	vprintf, 
	(
	param0, 
	param1
	);
	ld.param.b32 	%r106, [retval0];
	} // callseq 31
	ld.shared.u16 	%rs26, [%r293+2];
	// begin inline asm
	{  cvt.f32.f16 %f34, %rs26;}

	// end inline asm
	cvt.f64.f32 	%fd26, %f34;
	st.local.f64 	[%rd3], %fd26;
	{ // callseq 32, 0
	.param .b64 param0;
	st.param.b64 	[param0], %rd33;
	.param .b64 param1;
	st.param.b64 	[param1], %rd34;
	.param .b32 retval0;
	call.uni (retval0), 
	vprintf, 
	(
	param0, 
	param1
	);
	ld.param.b32 	%r108, [retval0];
	} // callseq 32
	ld.shared.u16 	%rs27, [%r293+4];
	// begin inline asm
	{  cvt.f32.f16 %f35, %rs27;}

	// end inline asm
	cvt.f64.f32 	%fd27, %f35;
	st.local.f64 	[%rd3], %fd27;
	{ // callseq 33, 0
	.param .b64 param0;
	st.param.b64 	[param0], %rd33;
	.param .b64 param1;
	st.param.b64 	[param1], %rd34;
	.param .b32 retval0;
	call.uni (retval0), 
	vprintf, 
	(
	param0, 
	param1
	);
	ld.param.b32 	%r110, [retval0];
	} // callseq 33
	ld.shared.u16 	%rs28, [%r293+6];
	// begin inline asm
	{  cvt.f32.f16 %f36, %rs28;}

	// end inline asm
	cvt.f64.f32 	%fd28, %f36;
	st.local.f64 	[%rd3], %fd28;
	{ // callseq 34, 0
	.param .b64 param0;
	st.param.b64 	[param0], %rd33;
	.param .b64 param1;
	st.param.b64 	[param1], %rd34;
	.param .b32 retval0;
	call.uni (retval0), 
	vprintf, 
	(
	param0, 
	param1
	);
	ld.param.b32 	%r112, [retval0];
	} // callseq 34
	ld.shared.u16 	%rs29, [%r293+8];
	// begin inline asm
	{  cvt.f32.f16 %f37, %rs29;}

	// end inline asm
	cvt.f64.f32 	%fd29, %f37;
	st.local.f64 	[%rd3], %fd29;
	{ // callseq 35, 0
	.param .b64 param0;
	st.param.b64 	[param0], %rd33;
	.param .b64 param1;
	st.param.b64 	[param1], %rd34;
	.param .b32 retval0;
	call.uni (retval0), 
	vprintf, 
	(
	param0, 
	param1
	);
	ld.param.b32 	%r114, [retval0];
	} // callseq 35
	ld.shared.u16 	%rs30, [%r293+10];
	// begin inline asm
	{  cvt.f32.f16 %f38, %rs30;}

	// end inline asm
	cvt.f64.f32 	%fd30, %f38;
	st.local.f64 	[%rd3], %fd30;
	{ // callseq 36, 0
	.param .b64 param0;
	st.param.b64 	[param0], %rd33;
	.param .b64 param1;
	st.param.b64 	[param1], %rd34;
	.param .b32 retval0;
	call.uni (retval0), 
	vprintf, 
	(
	param0, 
	param1
	);
	ld.param.b32 	%r116, [retval0];
	} // callseq 36
	ld.shared.u16 	%rs31, [%r293+12];
	// begin inline asm
	{  cvt.f32.f16 %f39, %rs31;}

	// end inline asm
	cvt.f64.f32 	%fd31, %f39;
	st.local.f64 	[%rd3], %fd31;
	{ // callseq 37, 0
	.param .b64 param0;
	st.param.b64 	[param0], %rd33;
	.param .b64 param1;
	st.param.b64 	[param1], %rd34;
	.param .b32 retval0;
	call.uni (retval0), 
	vprintf, 
	(
	param0, 
	param1
	);
	ld.param.b32 	%r118, [retval0];
	} // callseq 37
	ld.shared.u16 	%rs32, [%r293+14];
	// begin inline asm
	{  cvt.f32.f16 %f40, %rs32;}

	// end inline asm
	cvt.f64.f32 	%fd32, %f40;
	st.local.f64 	[%rd3], %fd32;
	{ // callseq 38, 0
	.param .b64 param0;
	st.param.b64 	[param0], %rd33;
	.param .b64 param1;
	st.param.b64 	[param1], %rd34;
	.param .b32 retval0;
	call.uni (retval0), 
	vprintf, 
	(
	param0, 
	param1
	);
	ld.param.b32 	%r120, [retval0];
	} // callseq 38
	cvta.global.u64 	%rd38, %rd25;
	{ // callseq 39, 0
	.param .b64 param0;
	st.param.b64 	[param0], %rd38;
	.param .b64 param1;
	st.param.b64 	[param1], 0;
	.param .b32 retval0;
	call.uni (retval0), 
	vprintf, 
	(
	param0, 
	param1
	);
	ld.param.b32 	%r122, [retval0];
	} // callseq 39
	add.s32 	%r295, %r295, 1;
	add.s32 	%r294, %r294, 32;
	add.s32 	%r293, %r293, 32;
	setp.ne.s32 	%p9, %r294, 542;
	@%p9 bra 	$L__BB0_6;
$L__BB0_9:
	setp.ne.s32 	%p10, %r1, 0;
	and.b32  	%r135, %r29, 240;
	shr.u32 	%r136, %r1, 1;
	and.b32  	%r137, %r136, 504;
	add.s32 	%r138, %r135, %r137;
	shl.b32 	%r139, %r138, 1;
	add.s32 	%r128, %r30, %r139;
	// begin inline asm
	ldmatrix.sync.aligned.m8n8.x4.shared.b16 {%r124, %r125, %r126, %r127}, [%r128];

	// end inline asm
	add.s32 	%r133, %r31, %r139;
	// begin inline asm
	ldmatrix.sync.aligned.m8n8.x4.shared.b16 {%r129, %r130, %r131, %r132}, [%r133];

	// end inline asm
	@%p10 bra 	$L__BB0_11;
	mov.u64 	%rd39, $str$5;
	cvta.global.u64 	%rd40, %rd39;
	{ // callseq 40, 0
	.param .b64 param0;
	st.param.b64 	[param0], %rd40;
	.param .b64 param1;
	st.param.b64 	[param1], 0;
	.param .b32 retval0;
	call.uni (retval0), 
	vprintf, 
	(
	param0, 
	param1
	);
	ld.param.b32 	%r142, [retval0];
	} // callseq 40
	mov.b32 	{%rs33, %rs34}, %r124;
	// begin inline asm
	{  cvt.f32.f16 %f41, %rs33;}

	// end inline asm
	cvt.f64.f32 	%fd33, %f41;
	// begin inline asm
	{  cvt.f32.f16 %f42, %rs34;}

	// end inline asm
	cvt.f64.f32 	%fd34, %f42;
	st.local.v2.f64 	[%rd2], {%fd33, %fd34};
	mov.u64 	%rd41, $str$6;
	cvta.global.u64 	%rd42, %rd41;
	{ // callseq 41, 0
	.param .b64 param0;
	st.param.b64 	[param0], %rd42;
	.param .b64 param1;
	st.param.b64 	[param1], %rd13;
	.param .b32 retval0;
	call.uni (retval0), 
	vprintf, 
	(
	param0, 
	param1
	);
	ld.param.b32 	%r144, [retval0];
	} // callseq 41
	mov.b32 	{%rs35, %rs36}, %r125;
	// begin inline asm
	{  cvt.f32.f16 %f43, %rs35;}

	// end inline asm
	cvt.f64.f32 	%fd35, %f43;
	// begin inline asm
	{  cvt.f32.f16 %f44, %rs36;}

	// end inline asm
	cvt.f64.f32 	%fd36, %f44;
	st.local.v2.f64 	[%rd2], {%fd35, %fd36};
	{ // callseq 42, 0
	.param .b64 param0;
	st.param.b64 	[param0], %rd42;
	.param .b64 param1;
	st.param.b64 	[param1], %rd13;
	.param .b32 retval0;
	call.uni (retval0), 
	vprintf, 
	(
	param0, 
	param1
	);
	ld.param.b32 	%r146, [retval0];
	} // callseq 42
	mov.b32 	{%rs37, %rs38}, %r126;
	// begin inline asm
	{  cvt.f32.f16 %f45, %rs37;}

	// end inline asm
	cvt.f64.f32 	%fd37, %f45;
	// begin inline asm
	{  cvt.f32.f16 %f46, %rs38;}

	// end inline asm
	cvt.f64.f32 	%fd38, %f46;
	st.local.v2.f64 	[%rd2], {%fd37, %fd38};
	{ // callseq 43, 0
	.param .b64 param0;
	st.param.b64 	[param0], %rd42;
	.param .b64 param1;
	st.param.b64 	[param1], %rd13;
	.param .b32 retval0;
	call.uni (retval0), 
	vprintf, 
	(
	param0, 
	param1
	);
	ld.param.b32 	%r148, [retval0];
	} // callseq 43
	mov.b32 	{%rs39, %rs40}, %r127;
	// begin inline asm
	{  cvt.f32.f16 %f47, %rs39;}

	// end inline asm
	cvt.f64.f32 	%fd39, %f47;
	// begin inline asm
	{  cvt.f32.f16 %f48, %rs40;}

	// end inline asm
	cvt.f64.f32 	%fd40, %f48;
	st.local.v2.f64 	[%rd2], {%fd39, %fd40};
	{ // callseq 44, 0
	.param .b64 param0;
	st.param.b64 	[param0], %rd42;
	.param .b64 param1;
	st.param.b64 	[param1], %rd13;
	.param .b32 retval0;
	call.uni (retval0), 
	vprintf, 
	(
	param0, 
	param1
	);
	ld.param.b32 	%r150, [retval0];
	} // callseq 44
	mov.u64 	%rd44, $str$7;
	cvta.global.u64 	%rd45, %rd44;
	{ // callseq 45, 0
	.param .b64 param0;
	st.param.b64 	[param0], %rd45;
	.param .b64 param1;
	st.param.b64 	[param1], 0;
	.param .b32 retval0;
	call.uni (retval0), 
	vprintf, 
	(
	param0, 
	param1
	);
	ld.param.b32 	%r152, [retval0];
	} // callseq 45
	mov.b32 	{%rs41, %rs42}, %r129;
	// begin inline asm
	{  cvt.f32.f16 %f49, %rs41;}

	// end inline asm
	cvt.f64.f32 	%fd41, %f49;
	// begin inline asm
	{  cvt.f32.f16 %f50, %rs42;}

	// end inline asm
	cvt.f64.f32 	%fd42, %f50;
	st.local.v2.f64 	[%rd2], {%fd41, %fd42};
	{ // callseq 46, 0
	.param .b64 param0;
	st.param.b64 	[param0], %rd42;
	.param .b64 param1;
	st.param.b64 	[param1], %rd13;
	.param .b32 retval0;
	call.uni (retval0), 
	vprintf, 
	(
	param0, 
	param1
	);
	ld.param.b32 	%r154, [retval0];
	} // callseq 46
	mov.b32 	{%rs43, %rs44}, %r130;
	// begin inline asm
	{  cvt.f32.f16 %f51, %rs43;}

	// end inline asm
	cvt.f64.f32 	%fd43, %f51;
	// begin inline asm
	{  cvt.f32.f16 %f52, %rs44;}

	// end inline asm
	cvt.f64.f32 	%fd44, %f52;
	st.local.v2.f64 	[%rd2], {%fd43, %fd44};
	{ // callseq 47, 0
	.param .b64 param0;
	st.param.b64 	[param0], %rd42;
	.param .b64 param1;
	st.param.b64 	[param1], %rd13;
	.param .b32 retval0;
	call.uni (retval0), 
	vprintf, 
	(
	param0, 
	param1
	);
	ld.param.b32 	%r156, [retval0];
	} // callseq 47
	mov.b32 	{%rs45, %rs46}, %r131;
	// begin inline asm
	{  cvt.f32.f16 %f53, %rs45;}

	// end inline asm
	cvt.f64.f32 	%fd45, %f53;
	// begin inline asm
	{  cvt.f32.f16 %f54, %rs46;}

	// end inline asm
	cvt.f64.f32 	%fd46, %f54;
	st.local.v2.f64 	[%rd2], {%fd45, %fd46};
	{ // callseq 48, 0
	.param .b64 param0;
	st.param.b64 	[param0], %rd42;
	.param .b64 param1;
	st.param.b64 	[param1], %rd13;
	.param .b32 retval0;
	call.uni (retval0), 
	vprintf, 
	(
	param0, 
	param1
	);
	ld.param.b32 	%r158, [retval0];
	} // callseq 48
	mov.b32 	{%rs47, %rs48}, %r132;
	// begin inline asm
	{  cvt.f32.f16 %f55, %rs47;}

	// end inline asm
	cvt.f64.f32 	%fd47, %f55;
	// begin inline asm
	{  cvt.f32.f16 %f56, %rs48;}

	// end inline asm
	cvt.f64.f32 	%fd48, %f56;
	st.local.v2.f64 	[%rd2], {%fd47, %fd48};
	{ // callseq 49, 0
	.param .b64 param0;
	st.param.b64 	[param0], %rd42;
	.param .b64 param1;
	st.param.b64 	[param1], %rd13;
	.param .b32 retval0;
	call.uni (retval0), 
	vprintf, 
	(
	param0, 
	param1
	);
	ld.param.b32 	%r160, [retval0];
	} // callseq 49
$L__BB0_11:
	setp.ne.s32 	%p11, %r1, 0;
	mov.f32 	%f72, 0f00000000;
	// begin inline asm
	mma.sync.aligned.m16n8k16.row.col.f32.f16.f16.f32 {%f57, %f58, %f59, %f60}, {%r124, %r125, %r126, %r127}, {%r129, %r131}, {%f72, %f72, %f72, %f72};

	// end inline asm
	// begin inline asm
	mma.sync.aligned.m16n8k16.row.col.f32.f16.f16.f32 {%f65, %f66, %f67, %f68}, {%r124, %r125, %r126, %r127}, {%r130, %r132}, {%f72, %f72, %f72, %f72};

	// end inline asm
	@%p11 bra 	$L__BB0_13;
	mov.u64 	%rd46, $str$8;
	cvta.global.u64 	%rd47, %rd46;
	{ // callseq 50, 0
	.param .b64 param0;
	st.param.b64 	[param0], %rd47;
	.param .b64 param1;
	st.param.b64 	[param1], 0;
	.param .b32 retval0;
	call.uni (retval0), 
	vprintf, 
	(
	param0, 
	param1
	);
	ld.param.b32 	%r174, [retval0];
	} // callseq 50
	cvt.f64.f32 	%fd49, %f57;
	st.local.f64 	[%rd2], %fd49;
	mov.u64 	%rd48, $str$9;
	cvta.global.u64 	%rd49, %rd48;
	add.u64 	%rd50, %SP, 16;
	{ // callseq 51, 0
	.param .b64 param0;
	st.param.b64 	[param0], %rd49;
	.param .b64 param1;
	st.param.b64 	[param1], %rd50;
	.param .b32 retval0;
	call.uni (retval0), 
	vprintf, 
	(
	param0, 
	param1
	);
	ld.param.b32 	%r176, [retval0];
	} // callseq 51
	cvt.f64.f32 	%fd50, %f58;
	st.local.f64 	[%rd2], %fd50;
	{ // callseq 52, 0
	.param .b64 param0;
	st.param.b64 	[param0], %rd49;
	.param .b64 param1;
	st.param.b64 	[param1], %rd50;
	.param .b32 retval0;
	call.uni (retval0), 
	vprintf, 
	(
	param0, 
	param1
	);
	ld.param.b32 	%r178, [retval0];
	} // callseq 52
	cvt.f64.f32 	%fd51, %f65;
	st.local.f64 	[%rd2], %fd51;
	{ // callseq 53, 0
	.param .b64 param0;
	st.param.b64 	[param0], %rd49;
	.param .b64 param1;
	st.param.b64 	[param1], %rd50;
	.param .b32 retval0;
	call.uni (retval0), 
	vprintf, 
	(
	param0, 
	param1
	);
	ld.param.b32 	%r180, [retval0];
	} // callseq 53
	cvt.f64.f32 	%fd52, %f66;
	st.local.f64 	[%rd2], %fd52;
	{ // callseq 54, 0
	.param .b64 param0;
	st.param.b64 	[param0], %rd49;
	.param .b64 param1;
	st.param.b64 	[param1], %rd50;
	.param .b32 retval0;
	call.uni (retval0), 
	vprintf, 
	(
	param0, 
	param1
	);
	ld.param.b32 	%r182, [retval0];
	} // callseq 54
	cvt.f64.f32 	%fd53, %f59;
	st.local.f64 	[%rd2], %fd53;
	{ // callseq 55, 0
	.param .b64 param0;
	st.param.b64 	[param0], %rd49;
	.param .b64 param1;
	st.param.b64 	[param1], %rd50;
	.param .b32 retval0;
	call.uni (retval0), 
	vprintf, 
	(
	param0, 
	param1
	);
	ld.param.b32 	%r184, [retval0];
	} // callseq 55
	cvt.f64.f32 	%fd54, %f60;
	st.local.f64 	[%rd2], %fd54;
	{ // callseq 56, 0
	.param .b64 param0;
	st.param.b64 	[param0], %rd49;
	.param .b64 param1;
	st.param.b64 	[param1], %rd50;
	.param .b32 retval0;
	call.uni (retval0), 
	vprintf, 
	(
	param0, 
	param1
	);
	ld.param.b32 	%r186, [retval0];
	} // callseq 56
	cvt.f64.f32 	%fd55, %f67;
	st.local.f64 	[%rd2], %fd55;
	{ // callseq 57, 0
	.param .b64 param0;
	st.param.b64 	[param0], %rd49;
	.param .b64 param1;
	st.param.b64 	[param1], %rd50;
	.param .b32 retval0;
	call.uni (retval0), 
	vprintf, 
	(
	param0, 
	param1
	);
	ld.param.b32 	%r188, [retval0];
	} // callseq 57
	cvt.f64.f32 	%fd56, %f68;
	st.local.f64 	[%rd2], %fd56;
	{ // callseq 58, 0
	.param .b64 param0;
	st.param.b64 	[param0], %rd49;
	.param .b64 param1;
	st.param.b64 	[param1], %rd50;
	.param .b32 retval0;
	call.uni (retval0), 
	vprintf, 
	(
	param0, 
	param1
	);
	ld.param.b32 	%r190, [retval0];
	} // callseq 58
	mov.u64 	%rd51, $str;
	cvta.global.u64 	%rd52, %rd51;
	{ // callseq 59, 0
	.param .b64 param0;
	st.param.b64 	[param0], %rd52;
	.param .b64 param1;
	st.param.b64 	[param1], 0;
	.param .b32 retval0;
	call.uni (retval0), 
	vprintf, 
	(
	param0, 
	param1
	);
	ld.param.b32 	%r192, [retval0];
	} // callseq 59
$L__BB0_13:
	setp.ne.s32 	%p12, %r1, 0;
	shl.b32 	%r194, %r1, 1;
	and.b32  	%r195, %r194, 6;
	shl.b32 	%r196, %r1, 2;
	and.b32  	%r197, %r196, 4080;
	or.b32  	%r198, %r195, %r197;
	// begin inline asm
	{  cvt.rn.f16.f32 %rs49, %f57;}

	// end inline asm
	shl.b32 	%r199, %r198, 1;
	mov.u32 	%r200, _ZZ14mma_ptx_kernelP6__halfS0_S0_S0_E6smem_c;
	add.s32 	%r201, %r200, %r199;
	st.shared.u16 	[%r201], %rs49;
	// begin inline asm
	{  cvt.rn.f16.f32 %rs50, %f58;}

	// end inline asm
	st.shared.u16 	[%r201+2], %rs50;
	// begin inline asm
	{  cvt.rn.f16.f32 %rs51, %f65;}

	// end inline asm
	st.shared.u16 	[%r201+16], %rs51;
	// begin inline asm
	{  cvt.rn.f16.f32 %rs52, %f66;}

	// end inline asm
	st.shared.u16 	[%r201+18], %rs52;
	// begin inline asm
	{  cvt.rn.f16.f32 %rs53, %f59;}

	// end inline asm
	st.shared.u16 	[%r201+256], %rs53;
	// begin inline asm
	{  cvt.rn.f16.f32 %rs54, %f60;}

	// end inline asm
	st.shared.u16 	[%r201+258], %rs54;
	// begin inline asm
	{  cvt.rn.f16.f32 %rs55, %f67;}

	// end inline asm
	st.shared.u16 	[%r201+272], %rs55;
	// begin inline asm
	{  cvt.rn.f16.f32 %rs56, %f68;}

	// end inline asm
	st.shared.u16 	[%r201+274], %rs56;
	bar.sync 	0;
	add.s64 	%rd54, %rd1, %rd14;
	shl.b32 	%r202, %r2, 1;
	add.s32 	%r203, %r200, %r202;
	ld.shared.u16 	%rs57, [%r203];
	st.global.u16 	[%rd54], %rs57;
	ld.shared.u16 	%rs58, [%r203+2];
	st.global.u16 	[%rd54+2], %rs58;
	ld.shared.u16 	%rs59, [%r203+4];
	st.global.u16 	[%rd54+4], %rs59;
	ld.shared.u16 	%rs60, [%r203+6];
	st.global.u16 	[%rd54+6], %rs60;
	ld.shared.u16 	%rs61, [%r203+8];
	st.global.u16 	[%rd54+8], %rs61;
	ld.shared.u16 	%rs62, [%r203+10];
	st.global.u16 	[%rd54+10], %rs62;
	ld.shared.u16 	%rs63, [%r203+12];
	st.global.u16 	[%rd54+12], %rs63;
	ld.shared.u16 	%rs64, [%r203+14];
	st.global.u16 	[%rd54+14], %rs64;
	@%p12 bra 	$L__BB0_22;
	add.u64 	%rd55, %SP, 0;
	add.u64 	%rd4, %SPL, 0;
	mov.u64 	%rd56, $str$10;
	cvta.global.u64 	%rd57, %rd56;
	{ // callseq 60, 0
	.param .b64 param0;
	st.param.b64 	[param0], %rd57;
	.param .b64 param1;
	st.param.b64 	[param1], 0;
	.param .b32 retval0;
	call.uni (retval0), 
	vprintf, 
	(
	param0, 
	param1
	);
	ld.param.b32 	%r205, [retval0];
	} // callseq 60
	mov.b32 	%r296, 0;
	mov.u64 	%rd58, $str;
	mov.u64 	%rd62, $str$2;
	mov.u64 	%rd65, $str$1;
$L__BB0_15:
	and.b32  	%r207, %r296, 7;
	setp.ne.s32 	%p13, %r207, 0;
	setp.eq.s32 	%p14, %r296, 0;
	or.pred  	%p15, %p14, %p13;
	@%p15 bra 	$L__BB0_17;
	cvta.global.u64 	%rd59, %rd58;
	{ // callseq 61, 0
	.param .b64 param0;
	st.param.b64 	[param0], %rd59;
	.param .b64 param1;
	st.param.b64 	[param1], 0;
	.param .b32 retval0;
	call.uni (retval0), 
	vprintf, 
	(
	param0, 
	param1
	);
	ld.param.b32 	%r208, [retval0];
	} // callseq 61
$L__BB0_17:
	shl.b32 	%r210, %r296, 4;
	mul.wide.u32 	%rd60, %r210, 2;
	add.s64 	%rd61, %rd1, %rd60;
	ld.global.u16 	%rs65, [%rd61];
	// begin inline asm
	{  cvt.f32.f16 %f81, %rs65;}

	// end inline asm
	cvt.f64.f32 	%fd57, %f81;
	st.local.f64 	[%rd4], %fd57;
	cvta.global.u64 	%rd63, %rd62;
	{ // callseq 62, 0
	.param .b64 param0;
	st.param.b64 	[param0], %rd63;
	.param .b64 param1;
	st.param.b64 	[param1], %rd55;
	.param .b32 retval0;
	call.uni (retval0), 
	vprintf, 
	(
	param0, 
	param1
	);
	ld.param.b32 	%r211, [retval0];
	} // callseq 62
	ld.global.u16 	%rs66, [%rd61+2];
	// begin inline asm
	{  cvt.f32.f16 %f82, %rs66;}

	// end inline asm
	cvt.f64.f32 	%fd58, %f82;
	st.local.f64 	[%rd4], %fd58;
	{ // callseq 63, 0
	.param .b64 param0;
	st.param.b64 	[param0], %rd63;
	.param .b64 param1;
	st.param.b64 	[param1], %rd55;
	.param .b32 retval0;
	call.uni (retval0), 
	vprintf, 
	(
	param0, 
	param1
	);
	ld.param.b32 	%r213, [retval0];
	} // callseq 63
	ld.global.u16 	%rs67, [%rd61+4];
	// begin inline asm
	{  cvt.f32.f16 %f83, %rs67;}

	// end inline asm
	cvt.f64.f32 	%fd59, %f83;
	st.local.f64 	[%rd4], %fd59;
	{ // callseq 64, 0
	.param .b64 param0;
	st.param.b64 	[param0], %rd63;
	.param .b64 param1;
	st.param.b64 	[param1], %rd55;
	.param .b32 retval0;
	call.uni (retval0), 
	vprintf, 
	(
	param0, 
	param1
	);
	ld.param.b32 	%r215, [retval0];
	} // callseq 64
	ld.global.u16 	%rs68, [%rd61+6];
	// begin inline asm
	{  cvt.f32.f16 %f84, %rs68;}

	// end inline asm
	cvt.f64.f32 	%fd60, %f84;
	st.local.f64 	[%rd4], %fd60;
	{ // callseq 65, 0
	.param .b64 param0;
	st.param.b64 	[param0], %rd63;
	.param .b64 param1;
	st.param.b64 	[param1], %rd55;
	.param .b32 retval0;
	call.uni (retval0), 
	vprintf, 
	(
	param0, 
	param1
	);
	ld.param.b32 	%r217, [retval0];
	} // callseq 65
	ld.global.u16 	%rs69, [%rd61+8];
	// begin inline asm
	{  cvt.f32.f16 %f85, %rs69;}

	// end inline asm
	cvt.f64.f32 	%fd61, %f85;
	st.local.f64 	[%rd4], %fd61;
	{ // callseq 66, 0
	.param .b64 param0;
	st.param.b64 	[param0], %rd63;
	.param .b64 param1;
	st.param.b64 	[param1], %rd55;
	.param .b32 retval0;
	call.uni (retval0), 
	vprintf, 
	(
	param0, 
	param1
	);
	ld.param.b32 	%r219, [retval0];
	} // callseq 66
	ld.global.u16 	%rs70, [%rd61+10];
	// begin inline asm
	{  cvt.f32.f16 %f86, %rs70;}

	// end inline asm
	cvt.f64.f32 	%fd62, %f86;
	st.local.f64 	[%rd4], %fd62;
	{ // callseq 67, 0
	.param .b64 param0;
	st.param.b64 	[param0], %rd63;
	.param .b64 param1;
	st.param.b64 	[param1], %rd55;
	.param .b32 retval0;
	call.uni (retval0), 
	vprintf, 
	(
	param0, 
	param1
	);
	ld.param.b32 	%r221, [retval0];
	} // callseq 67
	ld.global.u16 	%rs71, [%rd61+12];
	// begin inline asm
	{  cvt.f32.f16 %f87, %rs71;}

	// end inline asm
	cvt.f64.f32 	%fd63, %f87;
	st.local.f64 	[%rd4], %fd63;
	{ // callseq 68, 0
	.param .b64 param0;
	st.param.b64 	[param0], %rd63;
	.param .b64 param1;
	st.param.b64 	[param1], %rd55;
	.param .b32 retval0;
	call.uni (retval0), 
	vprintf, 
	(
	param0, 
	param1
	);
	ld.param.b32 	%r223, [retval0];
	} // callseq 68
	ld.global.u16 	%rs72, [%rd61+14];
	// begin inline asm
	{  cvt.f32.f16 %f88, %rs72;}

	// end inline asm
	cvt.f64.f32 	%fd64, %f88;
	st.local.f64 	[%rd4], %fd64;
	{ // callseq 69, 0
	.param .b64 param0;
	st.param.b64 	[param0], %rd63;
	.param .b64 param1;
	st.param.b64 	[param1], %rd55;
	.param .b32 retval0;
	call.uni (retval0), 
	vprintf, 
	(
	param0, 
	param1
	);
	ld.param.b32 	%r225, [retval0];
	} // callseq 69
	cvta.global.u64 	%rd66, %rd65;
	{ // callseq 70, 0
	.param .b64 param0;
	st.param.b64 	[param0], %rd66;
	.param .b64 param1;
	st.param.b64 	[param1], 0;
	.param .b32 retval0;
	call.uni (retval0), 
	vprintf, 
	(
	param0, 
	param1
	);
	ld.param.b32 	%r227, [retval0];
	} // callseq 70
	ld.global.u16 	%rs73, [%rd61+16];
	// begin inline asm
	{  cvt.f32.f16 %f89, %rs73;}

	// end inline asm
	cvt.f64.f32 	%fd65, %f89;
	st.local.f64 	[%rd4], %fd65;
	{ // callseq 71, 0
	.param .b64 param0;
	st.param.b64 	[param0], %rd63;
	.param .b64 param1;
	st.param.b64 	[param1], %rd55;
	.param .b32 retval0;
	call.uni (retval0), 
	vprintf, 
	(
	param0, 
	param1
	);
	ld.param.b32 	%r229, [retval0];
	} // callseq 71
	ld.global.u16 	%rs74, [%rd61+18];
	// begin inline asm
	{  cvt.f32.f16 %f90, %rs74;}

	// end inline asm
	cvt.f64.f32 	%fd66, %f90;
	st.local.f64 	[%rd4], %fd66;
	{ // callseq 72, 0
	.param .b64 param0;
	st.param.b64 	[param0], %rd63;
	.param .b64 param1;
	st.param.b64 	[param1], %rd55;
	.param .b32 retval0;
	call.uni (retval0), 
	vprintf, 
	(
	param0, 
	param1
	);
	ld.param.b32 	%r231, [retval0];
	} // callseq 72
	ld.global.u16 	%rs75, [%rd61+20];
	// begin inline asm
	{  cvt.f32.f16 %f91, %rs75;}

	// end inline asm
	cvt.f64.f32 	%fd67, %f91;
	st.local.f64 	[%rd4], %fd67;
	{ // callseq 73, 0
	.param .b64 param0;
	st.param.b64 	[param0], %rd63;
	.param .b64 param1;
	st.param.b64 	[param1], %rd55;
	.param .b32 retval0;
	call.uni (retval0), 
	vprintf, 
	(
	param0, 
	param1
	);
	ld.param.b32 	%r233, [retval0];
	} // callseq 73
	ld.global.u16 	%rs76, [%rd61+22];
	// begin inline asm
	{  cvt.f32.f16 %f92, %rs76;}

	// end inline asm
	cvt.f64.f32 	%fd68, %f92;
	st.local.f64 	[%rd4], %fd68;
	{ // callseq 74, 0
	.param .b64 param0;
	st.param.b64 	[param0], %rd63;
	.param .b64 param1;
	st.param.b64 	[param1], %rd55;
	.param .b32 retval0;
	call.uni (retval0), 
	vprintf, 
	(
	param0, 
	param1
	);
	ld.param.b32 	%r235, [retval0];
	} // callseq 74
	ld.global.u16 	%rs77, [%rd61+24];
	// begin inline asm
	{  cvt.f32.f16 %f93, %rs77;}

	// end inline asm
	cvt.f64.f32 	%fd69, %f93;
	st.local.f64 	[%rd4], %fd69;
	{ // callseq 75, 0
	.param .b64 param0;
	st.param.b64 	[param0], %rd63;
	.param .b64 param1;
	st.param.b64 	[param1], %rd55;
	.param .b32 retval0;
	call.uni (retval0), 
	vprintf, 
	(
	param0, 
	param1
	);
	ld.param.b32 	%r237, [retval0];
	} // callseq 75
	ld.global.u16 	%rs78, [%rd61+26];
	// begin inline asm
	{  cvt.f32.f16 %f94, %rs78;}

	// end inline asm
	cvt.f64.f32 	%fd70, %f94;
	st.local.f64 	[%rd4], %fd70;
	{ // callseq 76, 0
	.param .b64 param0;
	st.param.b64 	[param0], %rd63;
	.param .b64 param1;
	st.param.b64 	[param1], %rd55;
	.param .b32 retval0;
	call.uni (retval0), 
	vprintf, 
	(
	param0, 
	param1
	);
	ld.param.b32 	%r239, [retval0];
	} // callseq 76
	ld.global.u16 	%rs79, [%rd61+28];
	// begin inline asm
	{  cvt.f32.f16 %f95, %rs79;}

	// end inline asm
	cvt.f64.f32 	%fd71, %f95;
	st.local.f64 	[%rd4], %fd71;
	{ // callseq 77, 0
	.param .b64 param0;
	st.param.b64 	[param0], %rd63;
	.param .b64 param1;
	st.param.b64 	[param1], %rd55;
	.param .b32 retval0;
	call.uni (retval0), 
	vprintf, 
	(
	param0, 
	param1
	);
	ld.param.b32 	%r241, [retval0];
	} // callseq 77
	ld.global.u16 	%rs80, [%rd61+30];
	// begin inline asm
	{  cvt.f32.f16 %f96, %rs80;}

	// end inline asm
	cvt.f64.f32 	%fd72, %f96;
	st.local.f64 	[%rd4], %fd72;
	{ // callseq 78, 0
	.param .b64 param0;
	st.param.b64 	[param0], %rd63;
	.param .b64 param1;
	st.param.b64 	[param1], %rd55;
	.param .b32 retval0;
	call.uni (retval0), 
	vprintf, 
	(
	param0, 
	param1
	);
	ld.param.b32 	%r243, [retval0];
	} // callseq 78
	cvta.global.u64 	%rd68, %rd58;
	{ // callseq 79, 0
	.param .b64 param0;
	st.param.b64 	[param0], %rd68;
	.param .b64 param1;
	st.param.b64 	[param1], 0;
	.param .b32 retval0;
	call.uni (retval0), 
	vprintf, 
	(
	param0, 
	param1
	);
	ld.param.b32 	%r245, [retval0];
	} // callseq 79
	add.s32 	%r296, %r296, 1;
	setp.ne.s32 	%p16, %r296, 16;
	@%p16 bra 	$L__BB0_15;
	cvta.to.local.u64 	%rd5, %rd55;
	mov.u64 	%rd70, $str$11;
	cvta.global.u64 	%rd71, %rd70;
	{ // callseq 80, 0
	.param .b64 param0;
	st.param.b64 	[param0], %rd71;
	.param .b64 param1;
	st.param.b64 	[param1], 0;
	.param .b32 retval0;
	call.uni (retval0), 
	vprintf, 
	(
	param0, 
	param1
	);
	ld.param.b32 	%r248, [retval0];
	} // callseq 80
	cvta.to.global.u64 	%rd6, %rd7;
	mov.b32 	%r297, 0;
$L__BB0_19:
	and.b32  	%r250, %r297, 7;
	setp.ne.s32 	%p17, %r250, 0;
	setp.eq.s32 	%p18, %r297, 0;
	or.pred  	%p19, %p18, %p17;
	@%p19 bra 	$L__BB0_21;
	cvta.global.u64 	%rd73, %rd58;
	{ // callseq 81, 0
	.param .b64 param0;
	st.param.b64 	[param0], %rd73;
	.param .b64 param1;
	st.param.b64 	[param1], 0;
	.param .b32 retval0;
	call.uni (retval0), 
	vprintf, 
	(
	param0, 
	param1
	);
	ld.param.b32 	%r251, [retval0];
	} // callseq 81
$L__BB0_21:
	shl.b32 	%r253, %r297, 4;
	mul.wide.u32 	%rd74, %r253, 2;
	add.s64 	%rd75, %rd6, %rd74;
	ld.global.u16 	%rs81, [%rd75];
	// begin inline asm
	{  cvt.f32.f16 %f97, %rs81;}

	// end inline asm
	cvt.f64.f32 	%fd73, %f97;
	st.local.f64 	[%rd5], %fd73;
	cvta.global.u64 	%rd77, %rd62;
	{ // callseq 82, 0
	.param .b64 param0;
	st.param.b64 	[param0], %rd77;
	.param .b64 param1;
	st.param.b64 	[param1], %rd55;
	.param .b32 retval0;
	call.uni (retval0), 
	vprintf, 
	(
	param0, 
	param1
	);
	ld.param.b32 	%r254, [retval0];
	} // callseq 82
	ld.global.u16 	%rs82, [%rd75+2];
	// begin inline asm
	{  cvt.f32.f16 %f98, %rs82;}

	// end inline asm
	cvt.f64.f32 	%fd74, %f98;
	st.local.f64 	[%rd5], %fd74;
	{ // callseq 83, 0
	.param .b64 param0;
	st.param.b64 	[param0], %rd77;
	.param .b64 param1;
	st.param.b64 	[param1], %rd55;
	.param .b32 retval0;
	call.uni (retval0), 
	vprintf, 
	(
	param0, 
	param1
	);
	ld.param.b32 	%r256, [retval0];
	} // callseq 83
	ld.global.u16 	%rs83, [%rd75+4];
	// begin inline asm
	{  cvt.f32.f16 %f99, %rs83;}

	// end inline asm
	cvt.f64.f32 	%fd75, %f99;
	st.local.f64 	[%rd5], %fd75;
	{ // callseq 84, 0
	.param .b64 param0;
	st.param.b64 	[param0], %rd77;
	.param .b64 param1;
	st.param.b64 	[param1], %rd55;
	.param .b32 retval0;
	call.uni (retval0), 
	vprintf, 
	(
	param0, 
	param1
	);
	ld.param.b32 	%r258, [retval0];
	} // callseq 84
	ld.global.u16 	%rs84, [%rd75+6];
	// begin inline asm
	{  cvt.f32.f16 %f100, %rs84;}

	// end inline asm
	cvt.f64.f32 	%fd76, %f100;
	st.local.f64 	[%rd5], %fd76;
	{ // callseq 85, 0
	.param .b64 param0;
	st.param.b64 	[param0], %rd77;
	.param .b64 param1;
	st.param.b64 	[param1], %rd55;
	.param .b32 retval0;
	call.uni (retval0), 
	vprintf, 
	(
	param0, 
	param1
	);
	ld.param.b32 	%r260, [retval0];
	} // callseq 85
	ld.global.u16 	%rs85, [%rd75+8];
	// begin inline asm
	{  cvt.f32.f16 %f101, %rs85;}

	// end inline asm
	cvt.f64.f32 	%fd77, %f101;
	st.local.f64 	[%rd5], %fd77;
	{ // callseq 86, 0
	.param .b64 param0;
	st.param.b64 	[param0], %rd77;
	.param .b64 param1;
	st.param.b64 	[param1], %rd55;
	.param .b32 retval0;
	call.uni (retval0), 
	vprintf, 
	(
	param0, 
	param1
	);
	ld.param.b32 	%r262, [retval0];
	} // callseq 86
	ld.global.u16 	%rs86, [%rd75+10];
	// begin inline asm
	{  cvt.f32.f16 %f102, %rs86;}

	// end inline asm
	cvt.f64.f32 	%fd78, %f102;
	st.local.f64 	[%rd5], %fd78;
	{ // callseq 87, 0
	.param .b64 param0;
	st.param.b64 	[param0], %rd77;
	.param .b64 param1;
	st.param.b64 	[param1], %rd55;
	.param .b32 retval0;
	call.uni (retval0), 
	vprintf, 
	(
	param0, 
	param1
	);
	ld.param.b32 	%r264, [retval0];
	} // callseq 87
	ld.global.u16 	%rs87, [%rd75+12];
	// begin inline asm
	{  cvt.f32.f16 %f103, %rs87;}

	// end inline asm
	cvt.f64.f32 	%fd79, %f103;
	st.local.f64 	[%rd5], %fd79;
	{ // callseq 88, 0
	.param .b64 param0;
	st.param.b64 	[param0], %rd77;
	.param .b64 param1;
	st.param.b64 	[param1], %rd55;
	.param .b32 retval0;
	call.uni (retval0), 
	vprintf, 
	(
	param0, 
	param1
	);
	ld.param.b32 	%r266, [retval0];
	} // callseq 88
	ld.global.u16 	%rs88, [%rd75+14];
	// begin inline asm
	{  cvt.f32.f16 %f104, %rs88;}

	// end inline asm
	cvt.f64.f32 	%fd80, %f104;
	st.local.f64 	[%rd5], %fd80;
	{ // callseq 89, 0
	.param .b64 param0;
	st.param.b64 	[param0], %rd77;
	.param .b64 param1;
	st.param.b64 	[param1], %rd55;
	.param .b32 retval0;
	call.uni (retval0), 
	vprintf, 
	(
	param0, 
	param1
	);
	ld.param.b32 	%r268, [retval0];
	} // callseq 89
	cvta.global.u64 	%rd80, %rd65;
	{ // callseq 90, 0
	.param .b64 param0;
	st.param.b64 	[param0], %rd80;
	.param .b64 param1;
	st.param.b64 	[param1], 0;
	.param .b32 retval0;
	call.uni (retval0), 
	vprintf, 
	(
	param0, 
	param1
	);
	ld.param.b32 	%r270, [retval0];
	} // callseq 90
	ld.global.u16 	%rs89, [%rd75+16];
	// begin inline asm
	{  cvt.f32.f16 %f105, %rs89;}

	// end inline asm
	cvt.f64.f32 	%fd81, %f105;
	st.local.f64 	[%rd5], %fd81;
	{ // callseq 91, 0
	.param .b64 param0;
	st.param.b64 	[param0], %rd77;
	.param .b64 param1;
	st.param.b64 	[param1], %rd55;
	.param .b32 retval0;
	call.uni (retval0), 
	vprintf, 
	(
	param0, 
	param1
	);
	ld.param.b32 	%r272, [retval0];
	} // callseq 91
	ld.global.u16 	%rs90, [%rd75+18];
	// begin inline asm
	{  cvt.f32.f16 %f106, %rs90;}

	// end inline asm
	cvt.f64.f32 	%fd82, %f106;
	st.local.f64 	[%rd5], %fd82;
	{ // callseq 92, 0
	.param .b64 param0;
	st.param.b64 	[param0], %rd77;
	.param .b64 param1;
	st.param.b64 	[param1], %rd55;
	.param .b32 retval0;
	call.uni (retval0), 
	vprintf, 
	(
	param0, 
	param1
	);
	ld.param.b32 	%r274, [retval0];
	} // callseq 92
	ld.global.u16 	%rs91, [%rd75+20];
	// begin inline asm
	{  cvt.f32.f16 %f107, %rs91;}

	// end inline asm
	cvt.f64.f32 	%fd83, %f107;
	st.local.f64 	[%rd5], %fd83;
	{ // callseq 93, 0
	.param .b64 param0;
	st.param.b64 	[param0], %rd77;
	.param .b64 param1;
	st.param.b64 	[param1], %rd55;
	.param .b32 retval0;
	call.uni (retval0), 
	vprintf, 
	(
	param0, 
	param1
	);
	ld.param.b32 	%r276, [retval0];
	} // callseq 93
	ld.global.u16 	%rs92, [%rd75+22];
	// begin inline asm
	{  cvt.f32.f16 %f108, %rs92;}

	// end inline asm
	cvt.f64.f32 	%fd84, %f108;
	st.local.f64 	[%rd5], %fd84;
	{ // callseq 94, 0
	.param .b64 param0;
	st.param.b64 	[param0], %rd77;
	.param .b64 param1;
	st.param.b64 	[param1], %rd55;
	.param .b32 retval0;
	call.uni (retval0), 
	vprintf, 
	(
	param0, 
	param1
	);
	ld.param.b32 	%r278, [retval0];
	} // callseq 94
	ld.global.u16 	%rs93, [%rd75+24];
	// begin inline asm
	{  cvt.f32.f16 %f109, %rs93;}

	// end inline asm
	cvt.f64.f32 	%fd85, %f109;
	st.local.f64 	[%rd5], %fd85;
	{ // callseq 95, 0
	.param .b64 param0;
	st.param.b64 	[param0], %rd77;
	.param .b64 param1;
	st.param.b64 	[param1], %rd55;
	.param .b32 retval0;
	call.uni (retval0), 
	vprintf, 
	(
	param0, 
	param1
	);
	ld.param.b32 	%r280, [retval0];
	} // callseq 95
	ld.global.u16 	%rs94, [%rd75+26];
	// begin inline asm
	{  cvt.f32.f16 %f110, %rs94;}

	// end inline asm
	cvt.f64.f32 	%fd86, %f110;
	st.local.f64 	[%rd5], %fd86;
	{ // callseq 96, 0
	.param .b64 param0;
	st.param.b64 	[param0], %rd77;
	.param .b64 param1;
	st.param.b64 	[param1], %rd55;
	.param .b32 retval0;
	call.uni (retval0), 
	vprintf, 
	(
	param0, 
	param1
	);
	ld.param.b32 	%r282, [retval0];
	} // callseq 96
	ld.global.u16 	%rs95, [%rd75+28];
	// begin inline asm
	{  cvt.f32.f16 %f111, %rs95;}

	// end inline asm
	cvt.f64.f32 	%fd87, %f111;
	st.local.f64 	[%rd5], %fd87;
	{ // callseq 97, 0
	.param .b64 param0;
	st.param.b64 	[param0], %rd77;
	.param .b64 param1;
	st.param.b64 	[param1], %rd55;
	.param .b32 retval0;
	call.uni (retval0), 
	vprintf, 
	(
	param0, 
	param1
	);
	ld.param.b32 	%r284, [retval0];
	} // callseq 97
	ld.global.u16 	%rs96, [%rd75+30];
	// begin inline asm
	{  cvt.f32.f16 %f112, %rs96;}

	// end inline asm
	cvt.f64.f32 	%fd88, %f112;
	st.local.f64 	[%rd5], %fd88;
	{ // callseq 98, 0
	.param .b64 param0;
	st.param.b64 	[param0], %rd77;
	.param .b64 param1;
	st.param.b64 	[param1], %rd55;
	.param .b32 retval0;
	call.uni (retval0), 
	vprintf, 
	(
	param0, 
	param1
	);
	ld.param.b32 	%r286, [retval0];
	} // callseq 98
	cvta.global.u64 	%rd82, %rd58;
	{ // callseq 99, 0
	.param .b64 param0;
	st.param.b64 	[param0], %rd82;
	.param .b64 param1;
	st.param.b64 	[param1], 0;
	.param .b32 retval0;
	call.uni (retval0), 
	vprintf, 
	(
	param0, 
	param1
	);
	ld.param.b32 	%r288, [retval0];
	} // callseq 99
	add.s32 	%r297, %r297, 1;
	setp.ne.s32 	%p20, %r297, 16;
	@%p20 bra 	$L__BB0_19;
$L__BB0_22:
	ret;

}
	// .globl	_Z13tma_1d_kernelP6__halfi
.visible .entry _Z13tma_1d_kernelP6__halfi(
	.param .u64 .ptr .align 1 _Z13tma_1d_kernelP6__halfi_param_0,
	.param .u32 _Z13tma_1d_kernelP6__halfi_param_1
)
.maxntid 128
{
	.local .align 8 .b8 	__local_depot1[16];
	.reg .b64 	%SP;
	.reg .b64 	%SPL;
	.reg .pred 	%p<14>;
	.reg .b16 	%rs<38>;
	.reg .b32 	%r<125>;
	.reg .b32 	%f<34>;
	.reg .b64 	%rd<31>;
	.reg .b64 	%fd<33>;
	// demoted variable
	.shared .align 8 .b8 _ZZ13tma_1d_kernelP6__halfiE3bar[8];
	mov.u64 	%SPL, __local_depot1;
	cvta.local.u64 	%SP, %SPL;
	mov.u32 	%r1, %tid.x;
	setp.ne.s32 	%p1, %r1, 0;
	@%p1 bra 	$L__BB1_2;
	mov.u32 	%r15, %ntid.x;
	mov.u32 	%r14, _ZZ13tma_1d_kernelP6__halfiE3bar;
	// begin inline asm
	mbarrier.init.shared.b64 [%r14], %r15;
	// end inline asm
	// begin inline asm
	fence.proxy.async.shared::cta; // 6.
	// end inline asm
$L__BB1_2:
	setp.ne.s32 	%p2, %r1, 0;
	bar.sync 	0;
	@%p2 bra 	$L__BB1_4;
	ld.param.u32 	%r115, [_Z13tma_1d_kernelP6__halfi_param_1];
	ld.param.u64 	%rd29, [_Z13tma_1d_kernelP6__halfi_param_0];
	shl.b32 	%r20, %r115, 1;
	cvta.to.global.u64 	%rd5, %rd29;
	mov.u32 	%r16, smem;
	mov.u32 	%r18, _ZZ13tma_1d_kernelP6__halfiE3bar;
	// begin inline asm
	cp.async.bulk.shared::cluster.global.mbarrier::complete_tx::bytes [%r16], [%rd5], %r20, [%r18];
	// end inline asm
	// begin inline asm
	mbarrier.expect_tx.relaxed.cta.shared::cta.b64 [%r18], %r20;
	// end inline asm
$L__BB1_4:
	mov.u32 	%r21, _ZZ13tma_1d_kernelP6__halfiE3bar;
	mov.b32 	%r22, 1;
	// begin inline asm
	mbarrier.arrive.shared::cta.b64                             %rd6,  [%r21], %r22;    // 2. 
	// end inline asm
	mov.b32 	%r120, 0;
	// begin inline asm
	mov.u64 %rd7, %globaltimer;
	// end inline asm
$L__BB1_5:
	// begin inline asm
	{
	.reg .pred p;
	mbarrier.try_wait.shared.b64 p, [%r21], %rd6;
	selp.b32 %r24, 1, 0, p;
	}
	// end inline asm
	setp.eq.s32 	%p3, %r24, 0;
	@%p3 bra 	$L__BB1_16;
	ld.param.u32 	%r116, [_Z13tma_1d_kernelP6__halfi_param_1];
	setp.ge.s32 	%p4, %r1, %r116;
	@%p4 bra 	$L__BB1_9;
	mov.f32 	%f1, 0f3F800000;
	// begin inline asm
	{  cvt.rn.f16.f32 %rs2, %f1;}

	// end inline asm
	mov.u32 	%r3, %ntid.x;
	mov.u32 	%r27, smem;
	mov.u32 	%r121, %r1;
$L__BB1_8:
	ld.param.u32 	%r117, [_Z13tma_1d_kernelP6__halfi_param_1];
	shl.b32 	%r26, %r121, 1;
	add.s32 	%r28, %r27, %r26;
	ld.shared.u16 	%rs4, [%r28];
	// begin inline asm
	{add.f16 %rs3,%rs4,%rs2;
}
	// end inline asm
	st.shared.u16 	[%r28], %rs3;
	add.s32 	%r121, %r121, %r3;
	setp.lt.s32 	%p5, %r121, %r117;
	@%p5 bra 	$L__BB1_8;
$L__BB1_9:
	setp.ne.s32 	%p6, %r1, 0;
	// begin inline asm
	fence.proxy.async.shared::cta; // 6.
	// end inline asm
	bar.sync 	0;
	@%p6 bra 	$L__BB1_15;
	ld.param.u32 	%r118, [_Z13tma_1d_kernelP6__halfi_param_1];
	add.u64 	%rd9, %SP, 8;
	add.u64 	%rd10, %SPL, 8;
	st.local.u32 	[%rd10], %r118;
	mov.u64 	%rd11, $str$12;
	cvta.global.u64 	%rd12, %rd11;
	{ // callseq 100, 0
	.param .b64 param0;
	st.param.b64 	[param0], %rd12;
	.param .b64 param1;
	st.param.b64 	[param1], %rd9;
	.param .b32 retval0;
	call.uni (retval0), 
	vprintf, 
	(
	param0, 
	param1
	);
	ld.param.b32 	%r32, [retval0];
	} // callseq 100
	mov.u32 	%r34, smem;
	add.s32 	%r122, %r34, 32;
	mov.b32 	%r124, -32;
	mov.b32 	%r123, 62;
	mov.u64 	%rd13, $str;
	add.u64 	%rd15, %SP, 0;
	mov.u64 	%rd17, $str$2;
	mov.u64 	%rd19, $str$1;
$L__BB1_11:
	add.s32 	%r35, %r124, 32;
	and.b32  	%r36, %r35, 7;
	setp.ne.s32 	%p7, %r36, 0;
	setp.eq.s32 	%p8, %r123, 62;
	or.pred  	%p9, %p8, %p7;
	@%p9 bra 	$L__BB1_13;
	cvta.global.u64 	%rd14, %rd13;
	{ // callseq 101, 0
	.param .b64 param0;
	st.param.b64 	[param0], %rd14;
	.param .b64 param1;
	st.param.b64 	[param1], 0;
	.param .b32 retval0;
	call.uni (retval0), 
	vprintf, 
	(
	param0, 
	param1
	);
	ld.param.b32 	%r37, [retval0];
	} // callseq 101
$L__BB1_13:
	ld.shared.u16 	%rs6, [%r122+-32];
	// begin inline asm
	{  cvt.f32.f16 %f2, %rs6;}

	// end inline asm
	cvt.f64.f32 	%fd1, %f2;
	cvta.to.local.u64 	%rd16, %rd15;
	st.local.f64 	[%rd16], %fd1;
	cvta.global.u64 	%rd18, %rd17;
	{ // callseq 102, 0
	.param .b64 param0;
	st.param.b64 	[param0], %rd18;
	.param .b64 param1;
	st.param.b64 	[param1], %rd15;
	.param .b32 retval0;
	call.uni (retval0), 
	vprintf, 
	(
	param0, 
	param1
	);
	ld.param.b32 	%r39, [retval0];
	} // callseq 102
	ld.shared.u16 	%rs7, [%r122+-30];
	// begin inline asm
	{  cvt.f32.f16 %f3, %rs7;}

	// end inline asm
	cvt.f64.f32 	%fd2, %f3;
	st.local.f64 	[%rd16], %fd2;
	{ // callseq 103, 0
	.param .b64 param0;
	st.param.b64 	[param0], %rd18;
	.param .b64 param1;
	st.param.b64 	[param1], %rd15;
	.param .b32 retval0;
	call.uni (retval0), 
	vprintf, 
	(
	param0, 
	param1
	);
	ld.param.b32 	%r41, [retval0];
	} // callseq 103
	ld.shared.u16 	%rs8, [%r122+-28];
	// begin inline asm
	{  cvt.f32.f16 %f4, %rs8;}

	// end inline asm
	cvt.f64.f32 	%fd3, %f4;
	st.local.f64 	[%rd16], %fd3;
	{ // callseq 104, 0
	.param .b64 param0;
	st.param.b64 	[param0], %rd18;
	.param .b64 param1;
	st.param.b64 	[param1], %rd15;
	.param .b32 retval0;
	call.uni (retval0), 
	vprintf, 
	(
	param0, 
	param1
	);
	ld.param.b32 	%r43, [retval0];
	} // callseq 104
	ld.shared.u16 	%rs9, [%r122+-26];
	// begin inline asm
	{  cvt.f32.f16 %f5, %rs9;}

	// end inline asm
	cvt.f64.f32 	%fd4, %f5;
	st.local.f64 	[%rd16], %fd4;
	{ // callseq 105, 0
	.param .b64 param0;
	st.param.b64 	[param0], %rd18;
	.param .b64 param1;
	st.param.b64 	[param1], %rd15;
	.param .b32 retval0;
	call.uni (retval0), 
	vprintf, 
	(
	param0, 
	param1
	);
	ld.param.b32 	%r45, [retval0];
	} // callseq 105
	ld.shared.u16 	%rs10, [%r122+-24];
	// begin inline asm
	{  cvt.f32.f16 %f6, %rs10;}

	// end inline asm
	cvt.f64.f32 	%fd5, %f6;
	st.local.f64 	[%rd16], %fd5;
	{ // callseq 106, 0
	.param .b64 param0;
	st.param.b64 	[param0], %rd18;
	.param .b64 param1;
	st.param.b64 	[param1], %rd15;
	.param .b32 retval0;
	call.uni (retval0), 
	vprintf, 
	(
	param0, 
	param1
	);
	ld.param.b32 	%r47, [retval0];
	} // callseq 106
	ld.shared.u16 	%rs11, [%r122+-22];
	// begin inline asm
	{  cvt.f32.f16 %f7, %rs11;}

	// end inline asm
	cvt.f64.f32 	%fd6, %f7;
	st.local.f64 	[%rd16], %fd6;
	{ // callseq 107, 0
	.param .b64 param0;
	st.param.b64 	[param0], %rd18;
	.param .b64 param1;
	st.param.b64 	[param1], %rd15;
	.param .b32 retval0;
	call.uni (retval0), 
	vprintf, 
	(
	param0, 
	param1
	);
	ld.param.b32 	%r49, [retval0];
	} // callseq 107
	ld.shared.u16 	%rs12, [%r122+-20];
	// begin inline asm
	{  cvt.f32.f16 %f8, %rs12;}

	// end inline asm
	cvt.f64.f32 	%fd7, %f8;
	st.local.f64 	[%rd16], %fd7;
	{ // callseq 108, 0
	.param .b64 param0;
	st.param.b64 	[param0], %rd18;
	.param .b64 param1;
	st.param.b64 	[param1], %rd15;
	.param .b32 retval0;
	call.uni (retval0), 
	vprintf, 
	(
	param0, 
	param1
	);
	ld.param.b32 	%r51, [retval0];
	} // callseq 108
	ld.shared.u16 	%rs13, [%r122+-18];
	// begin inline asm
	{  cvt.f32.f16 %f9, %rs13;}

	// end inline asm
	cvt.f64.f32 	%fd8, %f9;
	st.local.f64 	[%rd16], %fd8;
	{ // callseq 109, 0
	.param .b64 param0;
	st.param.b64 	[param0], %rd18;
	.param .b64 param1;
	st.param.b64 	[param1], %rd15;
	.param .b32 retval0;
	call.uni (retval0), 
	vprintf, 
	(
	param0, 
	param1
	);
	ld.param.b32 	%r53, [retval0];
	} // callseq 109
	cvta.global.u64 	%rd20, %rd19;
	{ // callseq 110, 0
	.param .b64 param0;
	st.param.b64 	[param0], %rd20;
	.param .b64 param1;
	st.param.b64 	[param1], 0;
	.param .b32 retval0;
	call.uni (retval0), 
	vprintf, 
	(
	param0, 
	param1
	);
	ld.param.b32 	%r55, [retval0];
	} // callseq 110
	ld.shared.u16 	%rs14, [%r122+-16];
	// begin inline asm
	{  cvt.f32.f16 %f10, %rs14;}

	// end inline asm
	cvt.f64.f32 	%fd9, %f10;
	st.local.f64 	[%rd16], %fd9;
	{ // callseq 111, 0
	.param .b64 param0;
	st.param.b64 	[param0], %rd18;
	.param .b64 param1;
	st.param.b64 	[param1], %rd15;
	.param .b32 retval0;
	call.uni (retval0), 
	vprintf, 
	(
	param0, 
	param1
	);
	ld.param.b32 	%r57, [retval0];
	} // callseq 111
	ld.shared.u16 	%rs15, [%r122+-14];
	// begin inline asm
	{  cvt.f32.f16 %f11, %rs15;}

	// end inline asm
	cvt.f64.f32 	%fd10, %f11;
	st.local.f64 	[%rd16], %fd10;
	{ // callseq 112, 0
	.param .b64 param0;
	st.param.b64 	[param0], %rd18;
	.param .b64 param1;
	st.param.b64 	[param1], %rd15;
	.param .b32 retval0;
	call.uni (retval0), 
	vprintf, 
	(
	param0, 
	param1
	);
	ld.param.b32 	%r59, [retval0];
	} // callseq 112
	ld.shared.u16 	%rs16, [%r122+-12];
	// begin inline asm
	{  cvt.f32.f16 %f12, %rs16;}

	// end inline asm
	cvt.f64.f32 	%fd11, %f12;
	st.local.f64 	[%rd16], %fd11;
	{ // callseq 113, 0
	.param .b64 param0;
	st.param.b64 	[param0], %rd18;
	.param .b64 param1;
	st.param.b64 	[param1], %rd15;
	.param .b32 retval0;
	call.uni (retval0), 
	vprintf, 
	(
	param0, 
	param1
	);
	ld.param.b32 	%r61, [retval0];
	} // callseq 113
	ld.shared.u16 	%rs17, [%r122+-10];
	// begin inline asm
	{  cvt.f32.f16 %f13, %rs17;}

	// end inline asm
	cvt.f64.f32 	%fd12, %f13;
	st.local.f64 	[%rd16], %fd12;
	{ // callseq 114, 0
	.param .b64 param0;
	st.param.b64 	[param0], %rd18;
	.param .b64 param1;
	st.param.b64 	[param1], %rd15;
	.param .b32 retval0;
	call.uni (retval0), 
	vprintf, 
	(
	param0, 
	param1
	);
	ld.param.b32 	%r63, [retval0];
	} // callseq 114
	ld.shared.u16 	%rs18, [%r122+-8];
	// begin inline asm
	{  cvt.f32.f16 %f14, %rs18;}

	// end inline asm
	cvt.f64.f32 	%fd13, %f14;
	st.local.f64 	[%rd16], %fd13;
	{ // callseq 115, 0
	.param .b64 param0;
	st.param.b64 	[param0], %rd18;
	.param .b64 param1;
	st.param.b64 	[param1], %rd15;
	.param .b32 retval0;
	call.uni (retval0), 
	vprintf, 
	(
	param0, 
	param1
	);
	ld.param.b32 	%r65, [retval0];
	} // callseq 115
	ld.shared.u16 	%rs19, [%r122+-6];
	// begin inline asm
	{  cvt.f32.f16 %f15, %rs19;}

	// end inline asm
	cvt.f64.f32 	%fd14, %f15;
	st.local.f64 	[%rd16], %fd14;
	{ // callseq 116, 0
	.param .b64 param0;
	st.param.b64 	[param0], %rd18;
	.param .b64 param1;
	st.param.b64 	[param1], %rd15;
	.param .b32 retval0;
	call.uni (retval0), 
	vprintf, 
	(
	param0, 
	param1
	);
	ld.param.b32 	%r67, [retval0];
	} // callseq 116
	ld.shared.u16 	%rs20, [%r122+-4];
	// begin inline asm
	{  cvt.f32.f16 %f16, %rs20;}

	// end inline asm
	cvt.f64.f32 	%fd15, %f16;
	st.local.f64 	[%rd16], %fd15;
	{ // callseq 117, 0
	.param .b64 param0;
	st.param.b64 	[param0], %rd18;
	.param .b64 param1;
	st.param.b64 	[param1], %rd15;
	.param .b32 retval0;
	call.uni (retval0), 
	vprintf, 
	(
	param0, 
	param1
	);
	ld.param.b32 	%r69, [retval0];
	} // callseq 117
	ld.shared.u16 	%rs21, [%r122+-2];
	// begin inline asm
	{  cvt.f32.f16 %f17, %rs21;}

	// end inline asm
	cvt.f64.f32 	%fd16, %f17;
	st.local.f64 	[%rd16], %fd16;
	{ // callseq 118, 0
	.param .b64 param0;
	st.param.b64 	[param0], %rd18;
	.param .b64 param1;
	st.param.b64 	[param1], %rd15;
	.param .b32 retval0;
	call.uni (retval0), 
	vprintf, 
	(
	param0, 
	param1
	);
	ld.param.b32 	%r71, [retval0];
	} // callseq 118
	{ // callseq 119, 0
	.param .b64 param0;
	st.param.b64 	[param0], %rd20;
	.param .b64 param1;
	st.param.b64 	[param1], 0;
	.param .b32 retval0;
	call.uni (retval0), 
	vprintf, 
	(
	param0, 
	param1
	);
	ld.param.b32 	%r73, [retval0];
	} // callseq 119
	ld.shared.u16 	%rs22, [%r122];
	// begin inline asm
	{  cvt.f32.f16 %f18, %rs22;}

	// end inline asm
	cvt.f64.f32 	%fd17, %f18;
	st.local.f64 	[%rd16], %fd17;
	{ // callseq 120, 0
	.param .b64 param0;
	st.param.b64 	[param0], %rd18;
	.param .b64 param1;
	st.param.b64 	[param1], %rd15;
	.param .b32 retval0;
	call.uni (retval0), 
	vprintf, 
	(
	param0, 
	param1
	);
	ld.param.b32 	%r75, [retval0];
	} // callseq 120
	ld.shared.u16 	%rs23, [%r122+2];
	// begin inline asm
	{  cvt.f32.f16 %f19, %rs23;}

	// end inline asm
	cvt.f64.f32 	%fd18, %f19;
	st.local.f64 	[%rd16], %fd18;
	{ // callseq 121, 0
	.param .b64 param0;
	st.param.b64 	[param0], %rd18;
	.param .b64 param1;
	st.param.b64 	[param1], %rd15;
	.param .b32 retval0;
	call.uni (retval0), 
	vprintf, 
	(
	param0, 
	param1
	);
	ld.param.b32 	%r77, [retval0];
	} // callseq 121
	ld.shared.u16 	%rs24, [%r122+4];
	// begin inline asm
	{  cvt.f32.f16 %f20, %rs24;}

	// end inline asm
	cvt.f64.f32 	%fd19, %f20;
	st.local.f64 	[%rd16], %fd19;
	{ // callseq 122, 0
	.param .b64 param0;
	st.param.b64 	[param0], %rd18;
	.param .b64 param1;
	st.param.b64 	[param1], %rd15;
	.param .b32 retval0;
	call.uni (retval0), 
	vprintf, 
	(
	param0, 
	param1
	);
	ld.param.b32 	%r79, [retval0];
	} // callseq 122
	ld.shared.u16 	%rs25, [%r122+6];
	// begin inline asm
	{  cvt.f32.f16 %f21, %rs25;}

	// end inline asm
	cvt.f64.f32 	%fd20, %f21;
	st.local.f64 	[%rd16], %fd20;
	{ // callseq 123, 0
	.param .b64 param0;
	st.param.b64 	[param0], %rd18;
	.param .b64 param1;
	st.param.b64 	[param1], %rd15;
	.param .b32 retval0;
	call.uni (retval0), 
	vprintf, 
	(
	param0, 
	param1
	);
	ld.param.b32 	%r81, [retval0];
	} // callseq 123
	ld.shared.u16 	%rs26, [%r122+8];
	// begin inline asm
	{  cvt.f32.f16 %f22, %rs26;}

	// end inline asm
	cvt.f64.f32 	%fd21, %f22;
	st.local.f64 	[%rd16], %fd21;
	{ // callseq 124, 0
	.param .b64 param0;
	st.param.b64 	[param0], %rd18;
	.param .b64 param1;
	st.param.b64 	[param1], %rd15;
	.param .b32 retval0;
	call.uni (retval0), 
	vprintf, 
	(
	param0, 
	param1
	);
	ld.param.b32 	%r83, [retval0];
	} // callseq 124
	ld.shared.u16 	%rs27, [%r122+10];
	// begin inline asm
	{  cvt.f32.f16 %f23, %rs27;}

	// end inline asm
	cvt.f64.f32 	%fd22, %f23;
	st.local.f64 	[%rd16], %fd22;
	{ // callseq 125, 0
	.param .b64 param0;
	st.param.b64 	[param0], %rd18;
	.param .b64 param1;
	st.param.b64 	[param1], %rd15;
	.param .b32 retval0;
	call.uni (retval0), 
	vprintf, 
	(
	param0, 
	param1
	);
	ld.param.b32 	%r85, [retval0];
	} // callseq 125
	ld.shared.u16 	%rs28, [%r122+12];
	// begin inline asm
	{  cvt.f32.f16 %f24, %rs28;}

	// end inline asm
	cvt.f64.f32 	%fd23, %f24;
	st.local.f64 	[%rd16], %fd23;
	{ // callseq 126, 0
	.param .b64 param0;
	st.param.b64 	[param0], %rd18;
	.param .b64 param1;
	st.param.b64 	[param1], %rd15;
	.param .b32 retval0;
	call.uni (retval0), 
	vprintf, 
	(
	param0, 
	param1
	);
	ld.param.b32 	%r87, [retval0];
	} // callseq 126
	ld.shared.u16 	%rs29, [%r122+14];
	// begin inline asm
	{  cvt.f32.f16 %f25, %rs29;}

	// end inline asm
	cvt.f64.f32 	%fd24, %f25;
	st.local.f64 	[%rd16], %fd24;
	{ // callseq 127, 0
	.param .b64 param0;
	st.param.b64 	[param0], %rd18;
	.param .b64 param1;
	st.param.b64 	[param1], %rd15;
	.param .b32 retval0;
	call.uni (retval0), 
	vprintf, 
	(
	param0, 
	param1
	);
	ld.param.b32 	%r89, [retval0];
	} // callseq 127
	{ // callseq 128, 0
	.param .b64 param0;
	st.param.b64 	[param0], %rd20;
	.param .b64 param1;
	st.param.b64 	[param1], 0;
	.param .b32 retval0;
	call.uni (retval0), 
	vprintf, 
	(
	param0, 
	param1
	);
	ld.param.b32 	%r91, [retval0];
	} // callseq 128
	ld.shared.u16 	%rs30, [%r122+16];
	// begin inline asm
	{  cvt.f32.f16 %f26, %rs30;}

	// end inline asm
	cvt.f64.f32 	%fd25, %f26;
	st.local.f64 	[%rd16], %fd25;
	{ // callseq 129, 0
	.param .b64 param0;
	st.param.b64 	[param0], %rd18;
	.param .b64 param1;
	st.param.b64 	[param1], %rd15;
	.param .b32 retval0;
	call.uni (retval0), 
	vprintf, 
	(
	param0, 
	param1
	);
	ld.param.b32 	%r93, [retval0];
	} // callseq 129
	ld.shared.u16 	%rs31, [%r122+18];
	// begin inline asm
	{  cvt.f32.f16 %f27, %rs31;}

	// end inline asm
	cvt.f64.f32 	%fd26, %f27;
	st.local.f64 	[%rd16], %fd26;
	{ // callseq 130, 0
	.param .b64 param0;
	st.param.b64 	[param0], %rd18;
	.param .b64 param1;
	st.param.b64 	[param1], %rd15;
	.param .b32 retval0;
	call.uni (retval0), 
	vprintf, 
	(
	param0, 
	param1
	);
	ld.param.b32 	%r95, [retval0];
	} // callseq 130
	ld.shared.u16 	%rs32, [%r122+20];
	// begin inline asm
	{  cvt.f32.f16 %f28, %rs32;}

	// end inline asm
	cvt.f64.f32 	%fd27, %f28;
	st.local.f64 	[%rd16], %fd27;
	{ // callseq 131, 0
	.param .b64 param0;
	st.param.b64 	[param0], %rd18;
	.param .b64 param1;
	st.param.b64 	[param1], %rd15;
	.param .b32 retval0;
	call.uni (retval0), 
	vprintf, 
	(
	param0, 
	param1
	);
	ld.param.b32 	%r97, [retval0];
	} // callseq 131
	ld.shared.u16 	%rs33, [%r122+22];
	// begin inline asm
	{  cvt.f32.f16 %f29, %rs33;}

	// end inline asm
	cvt.f64.f32 	%fd28, %f29;
	st.local.f64 	[%rd16], %fd28;
	{ // callseq 132, 0
	.param .b64 param0;
	st.param.b64 	[param0], %rd18;
	.param .b64 param1;
	st.param.b64 	[param1], %rd15;
	.param .b32 retval0;
	call.uni (retval0), 
	vprintf, 
	(
	param0, 
	param1
	);
	ld.param.b32 	%r99, [retval0];
	} // callseq 132
	ld.shared.u16 	%rs34, [%r122+24];
	// begin inline asm
	{  cvt.f32.f16 %f30, %rs34;}

	// end inline asm
	cvt.f64.f32 	%fd29, %f30;
	st.local.f64 	[%rd16], %fd29;
	{ // callseq 133, 0
	.param .b64 param0;
	st.param.b64 	[param0], %rd18;
	.param .b64 param1;
	st.param.b64 	[param1], %rd15;
	.param .b32 retval0;
	call.uni (retval0), 
	vprintf, 
	(
	param0, 
	param1
	);
	ld.param.b32 	%r101, [retval0];
	} // callseq 133
	ld.shared.u16 	%rs35, [%r122+26];
	// begin inline asm
	{  cvt.f32.f16 %f31, %rs35;}

	// end inline asm
	cvt.f64.f32 	%fd30, %f31;
	st.local.f64 	[%rd16], %fd30;
	{ // callseq 134, 0
	.param .b64 param0;
	st.param.b64 	[param0], %rd18;
	.param .b64 param1;
	st.param.b64 	[param1], %rd15;
	.param .b32 retval0;
	call.uni (retval0), 
	vprintf, 
	(
	param0, 
	param1
	);
	ld.param.b32 	%r103, [retval0];
	} // callseq 134
	ld.shared.u16 	%rs36, [%r122+28];
	// begin inline asm
	{  cvt.f32.f16 %f32, %rs36;}

	// end inline asm
	cvt.f64.f32 	%fd31, %f32;
	st.local.f64 	[%rd16], %fd31;
	{ // callseq 135, 0
	.param .b64 param0;
	st.param.b64 	[param0], %rd18;
	.param .b64 param1;
	st.param.b64 	[param1], %rd15;
	.param .b32 retval0;
	call.uni (retval0), 
	vprintf, 
	(
	param0, 
	param1
	);
	ld.param.b32 	%r105, [retval0];
	} // callseq 135
	ld.shared.u16 	%rs37, [%r122+30];
	// begin inline asm
	{  cvt.f32.f16 %f33, %rs37;}

	// end inline asm
	cvt.f64.f32 	%fd32, %f33;
	st.local.f64 	[%rd16], %fd32;
	{ // callseq 136, 0
	.param .b64 param0;
	st.param.b64 	[param0], %rd18;
	.param .b64 param1;
	st.param.b64 	[param1], %rd15;
	.param .b32 retval0;
	call.uni (retval0), 
	vprintf, 
	(
	param0, 
	param1
	);
	ld.param.b32 	%r107, [retval0];
	} // callseq 136
	cvta.global.u64 	%rd22, %rd13;
	{ // callseq 137, 0
	.param .b64 param0;
	st.param.b64 	[param0], %rd22;
	.param .b64 param1;
	st.param.b64 	[param1], 0;
	.param .b32 retval0;
	call.uni (retval0), 
	vprintf, 
	(
	param0, 
	param1
	);
	ld.param.b32 	%r109, [retval0];
	} // callseq 137
	add.s32 	%r124, %r124, 1;
	add.s32 	%r123, %r123, 64;
	add.s32 	%r122, %r122, 64;
	setp.ne.s32 	%p10, %r123, 2110;
	@%p10 bra 	$L__BB1_11;
	ld.param.u32 	%r119, [_Z13tma_1d_kernelP6__halfi_param_1];
	ld.param.u64 	%rd30, [_Z13tma_1d_kernelP6__halfi_param_0];
	shl.b32 	%r112, %r119, 1;
	cvta.to.global.u64 	%rd23, %rd30;
	// begin inline asm
	cp.async.bulk.global.shared::cta.bulk_group [%rd23], [%r34], %r112;
	// end inline asm
	// begin inline asm
	cp.async.bulk.commit_group;
	// end inline asm
	// begin inline asm
	cp.async.bulk.wait_group.read 0;
	// end inline asm
$L__BB1_15:
	ret;
$L__BB1_16:
	setp.gt.s32 	%p11, %r120, 15;
	@%p11 bra 	$L__BB1_18;
	add.s32 	%r120, %r120, 1;
	bra.uni 	$L__BB1_5;
$L__BB1_18:
	// begin inline asm
	mov.u64 %rd24, %globaltimer;
	// end inline asm
	sub.s64 	%rd3, %rd24, %rd7;
	setp.lt.s64 	%p12, %rd3, 4000000;
	@%p12 bra 	$L__BB1_20;
	mov.b32 	%r113, 1000000;
	// begin inline asm
	nanosleep.u32 %r113;
	// end inline asm
	bra.uni 	$L__BB1_5;
$L__BB1_20:
	setp.lt.s64 	%p13, %rd3, 40000;
	@%p13 bra 	$L__BB1_5;
	shr.s64 	%rd25, %rd3, 63;
	shr.u64 	%rd26, %rd25, 62;
	add.s64 	%rd27, %rd3, %rd26;
	shr.u64 	%rd28, %rd27, 2;
	cvt.u32.u64 	%r114, %rd28;
	// begin inline asm
	nanosleep.u32 %r114;
	// end inline asm
	bra.uni 	$L__BB1_5;

}
	// .globl	tma_2d_kernel
.visible .entry tma_2d_kernel(
	.param .align 128 .b8 tma_2d_kernel_param_0[128]
)
{
	.local .align 8 .b8 	__local_depot2[8];
	.reg .b64 	%SP;
	.reg .b64 	%SPL;
	.reg .pred 	%p<15>;
	.reg .b16 	%rs<227>;
	.reg .b32 	%r<172>;
	.reg .b32 	%f<34>;
	.reg .b64 	%rd<29>;
	.reg .b64 	%fd<33>;
	// demoted variable
	.shared .align 128 .b8 _ZZ13tma_2d_kernelE4smem[512];
	// demoted variable
	.shared .align 8 .b8 _ZZ13tma_2d_kernelE3bar[8];
	mov.u64 	%SPL, __local_depot2;
	cvta.local.u64 	%SP, %SPL;
	mov.b64 	%rd7, tma_2d_kernel_param_0;
	mov.u64 	%rd1, %rd7;
	mov.u32 	%r1, %ctaid.x;
	setp.eq.s32 	%p1, %r1, 0;
	selp.b32 	%r2, 0, 16, %p1;
	mov.u32 	%r3, %tid.x;
	setp.ne.s32 	%p2, %r3, 0;
	@%p2 bra 	$L__BB2_2;
	mov.u32 	%r11, %ntid.x;
	mov.u32 	%r10, _ZZ13tma_2d_kernelE3bar;
	// begin inline asm
	mbarrier.init.shared.b64 [%r10], %r11;
	// end inline asm
	// begin inline asm
	fence.proxy.async.shared::cta; // 6.
	// end inline asm
$L__BB2_2:
	setp.ne.s32 	%p3, %r3, 0;
	bar.sync 	0;
	@%p3 bra 	$L__BB2_4;
	cvta.param.u64 	%rd9, %rd1;
	mov.u32 	%r14, _ZZ13tma_2d_kernelE4smem;
	mov.u32 	%r17, _ZZ13tma_2d_kernelE3bar;
	// begin inline asm
	cp.async.bulk.tensor.2d.shared::cluster.global.tile.mbarrier::complete_tx::bytes [%r14], [%rd9, {%r2, %r2}], [%r17];
	// end inline asm
	mov.b32 	%r19, 512;
	// begin inline asm
	mbarrier.arrive.expect_tx.release.cta.shared::cta.b64 %rd28, [%r17], %r19; // 8. 
	// end inline asm
	bra.uni 	$L__BB2_5;
$L__BB2_4:
	mov.u32 	%r12, _ZZ13tma_2d_kernelE3bar;
	mov.b32 	%r13, 1;
	// begin inline asm
	mbarrier.arrive.shared::cta.b64                             %rd28,  [%r12], %r13;    // 2. 
	// end inline asm
$L__BB2_5:
	mov.b32 	%r169, 0;
	// begin inline asm
	mov.u64 %rd11, %globaltimer;
	// end inline asm
	mov.u32 	%r22, _ZZ13tma_2d_kernelE3bar;
$L__BB2_6:
	// begin inline asm
	{
	.reg .pred p;
	mbarrier.try_wait.shared.b64 p, [%r22], %rd28;
	selp.b32 %r21, 1, 0, p;
	}
	// end inline asm
	setp.ne.s32 	%p4, %r21, 0;
	@%p4 bra 	$L__BB2_13;
	setp.gt.s32 	%p12, %r169, 15;
	@%p12 bra 	$L__BB2_9;
	add.s32 	%r169, %r169, 1;
	bra.uni 	$L__BB2_6;
$L__BB2_9:
	// begin inline asm
	mov.u64 %rd23, %globaltimer;
	// end inline asm
	sub.s64 	%rd6, %rd23, %rd11;
	setp.lt.s64 	%p13, %rd6, 4000000;
	@%p13 bra 	$L__BB2_11;
	mov.b32 	%r167, 1000000;
	// begin inline asm
	nanosleep.u32 %r167;
	// end inline asm
	bra.uni 	$L__BB2_6;
$L__BB2_11:
	setp.lt.s64 	%p14, %rd6, 40000;
	@%p14 bra 	$L__BB2_6;
	shr.s64 	%rd24, %rd6, 63;
	shr.u64 	%rd25, %rd24, 62;
	add.s64 	%rd26, %rd6, %rd25;
	shr.u64 	%rd27, %rd26, 2;
	cvt.u32.u64 	%r168, %rd27;
	// begin inline asm
	nanosleep.u32 %r168;
	// end inline asm
	bra.uni 	$L__BB2_6;
$L__BB2_13:
	setp.ne.s32 	%p5, %r3, 0;
	@%p5 bra 	$L__BB2_16;
	mov.f32 	%f1, 0f3DCCCCCD;
	// begin inline asm
	{  cvt.rn.f16.f32 %rs2, %f1;}

	// end inline asm
	mov.b32 	%r170, 64;
	mov.u32 	%r24, _ZZ13tma_2d_kernelE4smem;
$L__BB2_15:
	add.s32 	%r25, %r24, %r170;
	ld.shared.v4.b32 	{%r26, %r27, %r28, %r29}, [%r25+-64];
	mov.b32 	{%rs22, %rs25}, %r29;
	mov.b32 	{%rs16, %rs19}, %r28;
	mov.b32 	{%rs10, %rs13}, %r27;
	mov.b32 	{%rs4, %rs7}, %r26;
	// begin inline asm
	{add.f16 %rs3,%rs4,%rs2;
}
	// end inline asm
	// begin inline asm
	{add.f16 %rs6,%rs7,%rs2;
}
	// end inline asm
	// begin inline asm
	{add.f16 %rs9,%rs10,%rs2;
}
	// end inline asm
	// begin inline asm
	{add.f16 %rs12,%rs13,%rs2;
}
	// end inline asm
	// begin inline asm
	{add.f16 %rs15,%rs16,%rs2;
}
	// end inline asm
	// begin inline asm
	{add.f16 %rs18,%rs19,%rs2;
}
	// end inline asm
	// begin inline asm
	{add.f16 %rs21,%rs22,%rs2;
}
	// end inline asm
	// begin inline asm
	{add.f16 %rs24,%rs25,%rs2;
}
	// end inline asm
	mov.b32 	%r30, {%rs21, %rs24};
	mov.b32 	%r31, {%rs15, %rs18};
	mov.b32 	%r32, {%rs9, %rs12};
	mov.b32 	%r33, {%rs3, %rs6};
	st.shared.v4.b32 	[%r25+-64], {%r33, %r32, %r31, %r30};
	ld.shared.v4.b32 	{%r34, %r35, %r36, %r37}, [%r25+-48];
	mov.b32 	{%rs46, %rs49}, %r37;
	mov.b32 	{%rs40, %rs43}, %r36;
	mov.b32 	{%rs34, %rs37}, %r35;
	mov.b32 	{%rs28, %rs31}, %r34;
	// begin inline asm
	{add.f16 %rs27,%rs28,%rs2;
}
	// end inline asm
	// begin inline asm
	{add.f16 %rs30,%rs31,%rs2;
}
	// end inline asm
	// begin inline asm
	{add.f16 %rs33,%rs34,%rs2;
}
	// end inline asm
	// begin inline asm
	{add.f16 %rs36,%rs37,%rs2;
}
	// end inline asm
	// begin inline asm
	{add.f16 %rs39,%rs40,%rs2;
}
	// end inline asm
	// begin inline asm
	{add.f16 %rs42,%rs43,%rs2;
}
	// end inline asm
	// begin inline asm
	{add.f16 %rs45,%rs46,%rs2;
}
	// end inline asm
	// begin inline asm
	{add.f16 %rs48,%rs49,%rs2;
}
	// end inline asm
	mov.b32 	%r38, {%rs45, %rs48};
	mov.b32 	%r39, {%rs39, %rs42};
	mov.b32 	%r40, {%rs33, %rs36};
	mov.b32 	%r41, {%rs27, %rs30};
	st.shared.v4.b32 	[%r25+-48], {%r41, %r40, %r39, %r38};
	ld.shared.v4.b32 	{%r42, %r43, %r44, %r45}, [%r25+-32];
	mov.b32 	{%rs70, %rs73}, %r45;
	mov.b32 	{%rs64, %rs67}, %r44;
	mov.b32 	{%rs58, %rs61}, %r43;
	mov.b32 	{%rs52, %rs55}, %r42;
	// begin inline asm
	{add.f16 %rs51,%rs52,%rs2;
}
	// end inline asm
	// begin inline asm
	{add.f16 %rs54,%rs55,%rs2;
}
	// end inline asm
	// begin inline asm
	{add.f16 %rs57,%rs58,%rs2;
}
	// end inline asm
	// begin inline asm
	{add.f16 %rs60,%rs61,%rs2;
}
	// end inline asm
	// begin inline asm
	{add.f16 %rs63,%rs64,%rs2;
}
	// end inline asm
	// begin inline asm
	{add.f16 %rs66,%rs67,%rs2;
}
	// end inline asm
	// begin inline asm
	{add.f16 %rs69,%rs70,%rs2;
}
	// end inline asm
	// begin inline asm
	{add.f16 %rs72,%rs73,%rs2;
}
	// end inline asm
	mov.b32 	%r46, {%rs69, %rs72};
	mov.b32 	%r47, {%rs63, %rs66};
	mov.b32 	%r48, {%rs57, %rs60};
	mov.b32 	%r49, {%rs51, %rs54};
	st.shared.v4.b32 	[%r25+-32], {%r49, %r48, %r47, %r46};
	ld.shared.v4.b32 	{%r50, %r51, %r52, %r53}, [%r25+-16];
	mov.b32 	{%rs94, %rs97}, %r53;
	mov.b32 	{%rs88, %rs91}, %r52;
	mov.b32 	{%rs82, %rs85}, %r51;
	mov.b32 	{%rs76, %rs79}, %r50;
	// begin inline asm
	{add.f16 %rs75,%rs76,%rs2;
}
	// end inline asm
	// begin inline asm
	{add.f16 %rs78,%rs79,%rs2;
}
	// end inline asm
	// begin inline asm
	{add.f16 %rs81,%rs82,%rs2;
}
	// end inline asm
	// begin inline asm
	{add.f16 %rs84,%rs85,%rs2;
}
	// end inline asm
	// begin inline asm
	{add.f16 %rs87,%rs88,%rs2;
}
	// end inline asm
	// begin inline asm
	{add.f16 %rs90,%rs91,%rs2;
}
	// end inline asm
	// begin inline asm
	{add.f16 %rs93,%rs94,%rs2;
}
	// end inline asm
	// begin inline asm
	{add.f16 %rs96,%rs97,%rs2;
}
	// end inline asm
	mov.b32 	%r54, {%rs93, %rs96};
	mov.b32 	%r55, {%rs87, %rs90};
	mov.b32 	%r56, {%rs81, %rs84};
	mov.b32 	%r57, {%rs75, %rs78};
	st.shared.v4.b32 	[%r25+-16], {%r57, %r56, %r55, %r54};
	ld.shared.v4.b32 	{%r58, %r59, %r60, %r61}, [%r25];
	mov.b32 	{%rs118, %rs121}, %r61;
	mov.b32 	{%rs112, %rs115}, %r60;
	mov.b32 	{%rs106, %rs109}, %r59;
	mov.b32 	{%rs100, %rs103}, %r58;
	// begin inline asm
	{add.f16 %rs99,%rs100,%rs2;
}
	// end inline asm
	// begin inline asm
	{add.f16 %rs102,%rs103,%rs2;
}
	// end inline asm
	// begin inline asm
	{add.f16 %rs105,%rs106,%rs2;
}
	// end inline asm
	// begin inline asm
	{add.f16 %rs108,%rs109,%rs2;
}
	// end inline asm
	// begin inline asm
	{add.f16 %rs111,%rs112,%rs2;
}
	// end inline asm
	// begin inline asm
	{add.f16 %rs114,%rs115,%rs2;
}
	// end inline asm
	// begin inline asm
	{add.f16 %rs117,%rs118,%rs2;
}
	// end inline asm
	// begin inline asm
	{add.f16 %rs120,%rs121,%rs2;
}
	// end inline asm
	mov.b32 	%r62, {%rs117, %rs120};
	mov.b32 	%r63, {%rs111, %rs114};
	mov.b32 	%r64, {%rs105, %rs108};
	mov.b32 	%r65, {%rs99, %rs102};
	st.shared.v4.b32 	[%r25], {%r65, %r64, %r63, %r62};
	ld.shared.v4.b32 	{%r66, %r67, %r68, %r69}, [%r25+16];
	mov.b32 	{%rs142, %rs145}, %r69;
	mov.b32 	{%rs136, %rs139}, %r68;
	mov.b32 	{%rs130, %rs133}, %r67;
	mov.b32 	{%rs124, %rs127}, %r66;
	// begin inline asm
	{add.f16 %rs123,%rs124,%rs2;
}
	// end inline asm
	// begin inline asm
	{add.f16 %rs126,%rs127,%rs2;
}
	// end inline asm
	// begin inline asm
	{add.f16 %rs129,%rs130,%rs2;
}
	// end inline asm
	// begin inline asm
	{add.f16 %rs132,%rs133,%rs2;
}
	// end inline asm
	// begin inline asm
	{add.f16 %rs135,%rs136,%rs2;
}
	// end inline asm
	// begin inline asm
	{add.f16 %rs138,%rs139,%rs2;
}
	// end inline asm
	// begin inline asm
	{add.f16 %rs141,%rs142,%rs2;
}
	// end inline asm
	// begin inline asm
	{add.f16 %rs144,%rs145,%rs2;
}
	// end inline asm
	mov.b32 	%r70, {%rs141, %rs144};
	mov.b32 	%r71, {%rs135, %rs138};
	mov.b32 	%r72, {%rs129, %rs132};
	mov.b32 	%r73, {%rs123, %rs126};
	st.shared.v4.b32 	[%r25+16], {%r73, %r72, %r71, %r70};
	ld.shared.v4.b32 	{%r74, %r75, %r76, %r77}, [%r25+32];
	mov.b32 	{%rs166, %rs169}, %r77;
	mov.b32 	{%rs160, %rs163}, %r76;
	mov.b32 	{%rs154, %rs157}, %r75;
	mov.b32 	{%rs148, %rs151}, %r74;
	// begin inline asm
	{add.f16 %rs147,%rs148,%rs2;
}
	// end inline asm
	// begin inline asm
	{add.f16 %rs150,%rs151,%rs2;
}
	// end inline asm
	// begin inline asm
	{add.f16 %rs153,%rs154,%rs2;
}
	// end inline asm
	// begin inline asm
	{add.f16 %rs156,%rs157,%rs2;
}
	// end inline asm
	// begin inline asm
	{add.f16 %rs159,%rs160,%rs2;
}
	// end inline asm
	// begin inline asm
	{add.f16 %rs162,%rs163,%rs2;
}
	// end inline asm
	// begin inline asm
	{add.f16 %rs165,%rs166,%rs2;
}
	// end inline asm
	// begin inline asm
	{add.f16 %rs168,%rs169,%rs2;
}
	// end inline asm
	mov.b32 	%r78, {%rs165, %rs168};
	mov.b32 	%r79, {%rs159, %rs162};
	mov.b32 	%r80, {%rs153, %rs156};
	mov.b32 	%r81, {%rs147, %rs150};
	st.shared.v4.b32 	[%r25+32], {%r81, %r80, %r79, %r78};
	ld.shared.v4.b32 	{%r82, %r83, %r84, %r85}, [%r25+48];
	mov.b32 	{%rs190, %rs193}, %r85;
	mov.b32 	{%rs184, %rs187}, %r84;
	mov.b32 	{%rs178, %rs181}, %r83;
	mov.b32 	{%rs172, %rs175}, %r82;
	// begin inline asm
	{add.f16 %rs171,%rs172,%rs2;
}
	// end inline asm
	// begin inline asm
	{add.f16 %rs174,%rs175,%rs2;
}
	// end inline asm
	// begin inline asm
	{add.f16 %rs177,%rs178,%rs2;
}
	// end inline asm
	// begin inline asm
	{add.f16 %rs180,%rs181,%rs2;
}
	// end inline asm
	// begin inline asm
	{add.f16 %rs183,%rs184,%rs2;
}
	// end inline asm
	// begin inline asm
	{add.f16 %rs186,%rs187,%rs2;
}
	// end inline asm
	// begin inline asm
	{add.f16 %rs189,%rs190,%rs2;
}
	// end inline asm
	// begin inline asm
	{add.f16 %rs192,%rs193,%rs2;
}
	// end inline asm
	mov.b32 	%r86, {%rs189, %rs192};
	mov.b32 	%r87, {%rs183, %rs186};
	mov.b32 	%r88, {%rs177, %rs180};
	mov.b32 	%r89, {%rs171, %rs174};
	st.shared.v4.b32 	[%r25+48], {%r89, %r88, %r87, %r86};
	add.s32 	%r170, %r170, 128;
	setp.ne.s32 	%p6, %r170, 576;
	@%p6 bra 	$L__BB2_15;
$L__BB2_16:
	setp.ne.s32 	%p7, %r3, 0;
	bar.sync 	0;
	setp.ne.s32 	%p8, %r1, 1;
	or.pred  	%p9, %p7, %p8;
	@%p9 bra 	$L__BB2_19;
	mov.u64 	%rd13, $str$13;
	cvta.global.u64 	%rd14, %rd13;
	{ // callseq 138, 0
	.param .b64 param0;
	st.param.b64 	[param0], %rd14;
	.param .b64 param1;
	st.param.b64 	[param1], 0;
	.param .b32 retval0;
	call.uni (retval0), 
	vprintf, 
	(
	param0, 
	param1
	);
	ld.param.b32 	%r91, [retval0];
	} // callseq 138
	mov.b32 	%r171, 32;
	mov.u32 	%r93, _ZZ13tma_2d_kernelE4smem;
	add.u64 	%rd15, %SP, 0;
	mov.u64 	%rd17, $str$9;
	mov.u64 	%rd19, $str;
$L__BB2_18:
	add.s32 	%r94, %r93, %r171;
	ld.shared.u16 	%rs195, [%r94+-32];
	// begin inline asm
	{  cvt.f32.f16 %f2, %rs195;}

	// end inline asm
	cvt.f64.f32 	%fd1, %f2;
	cvta.to.local.u64 	%rd16, %rd15;
	st.local.f64 	[%rd16], %fd1;
	cvta.global.u64 	%rd18, %rd17;
	{ // callseq 139, 0
	.param .b64 param0;
	st.param.b64 	[param0], %rd18;
	.param .b64 param1;
	st.param.b64 	[param1], %rd15;
	.param .b32 retval0;
	call.uni (retval0), 
	vprintf, 
	(
	param0, 
	param1
	);
	ld.param.b32 	%r95, [retval0];
	} // callseq 139
	ld.shared.u16 	%rs196, [%r94+-30];
	// begin inline asm
	{  cvt.f32.f16 %f3, %rs196;}

	// end inline asm
	cvt.f64.f32 	%fd2, %f3;
	st.local.f64 	[%rd16], %fd2;
	{ // callseq 140, 0
	.param .b64 param0;
	st.param.b64 	[param0], %rd18;
	.param .b64 param1;
	st.param.b64 	[param1], %rd15;
	.param .b32 retval0;
	call.uni (retval0), 
	vprintf, 
	(
	param0, 
	param1
	);
	ld.param.b32 	%r97, [retval0];
	} // callseq 140
	ld.shared.u16 	%rs197, [%r94+-28];
	// begin inline asm
	{  cvt.f32.f16 %f4, %rs197;}

	// end inline asm
	cvt.f64.f32 	%fd3, %f4;
	st.local.f64 	[%rd16], %fd3;
	{ // callseq 141, 0
	.param .b64 param0;
	st.param.b64 	[param0], %rd18;
	.param .b64 param1;
	st.param.b64 	[param1], %rd15;
	.param .b32 retval0;
	call.uni (retval0), 
	vprintf, 
	(
	param0, 
	param1
	);
	ld.param.b32 	%r99, [retval0];
	} // callseq 141
	ld.shared.u16 	%rs198, [%r94+-26];
	// begin inline asm
	{  cvt.f32.f16 %f5, %rs198;}

	// end inline asm
	cvt.f64.f32 	%fd4, %f5;
	st.local.f64 	[%rd16], %fd4;
	{ // callseq 142, 0
	.param .b64 param0;
	st.param.b64 	[param0], %rd18;
	.param .b64 param1;
	st.param.b64 	[param1], %rd15;
	.param .b32 retval0;
	call.uni (retval0), 
	vprintf, 
	(
	param0, 
	param1
	);
	ld.param.b32 	%r101, [retval0];
	} // callseq 142
	ld.shared.u16 	%rs199, [%r94+-24];
	// begin inline asm
	{  cvt.f32.f16 %f6, %rs199;}

	// end inline asm
	cvt.f64.f32 	%fd5, %f6;
	st.local.f64 	[%rd16], %fd5;
	{ // callseq 143, 0
	.param .b64 param0;
	st.param.b64 	[param0], %rd18;
	.param .b64 param1;
	st.param.b64 	[param1], %rd15;
	.param .b32 retval0;
	call.uni (retval0), 
	vprintf, 
	(
	param0, 
	param1
	);
	ld.param.b32 	%r103, [retval0];
	} // callseq 143
	ld.shared.u16 	%rs200, [%r94+-22];
	// begin inline asm
	{  cvt.f32.f16 %f7, %rs200;}

	// end inline asm
	cvt.f64.f32 	%fd6, %f7;
	st.local.f64 	[%rd16], %fd6;
	{ // callseq 144, 0
	.param .b64 param0;
	st.param.b64 	[param0], %rd18;
	.param .b64 param1;
	st.param.b64 	[param1], %rd15;
	.param .b32 retval0;
	call.uni (retval0), 
	vprintf, 
	(
	param0, 
	param1
	);
	ld.param.b32 	%r105, [retval0];
	} // callseq 144
	ld.shared.u16 	%rs201, [%r94+-20];
	// begin inline asm
	{  cvt.f32.f16 %f8, %rs201;}

	// end inline asm
	cvt.f64.f32 	%fd7, %f8;
	st.local.f64 	[%rd16], %fd7;
	{ // callseq 145, 0
	.param .b64 param0;
	st.param.b64 	[param0], %rd18;
	.param .b64 param1;
	st.param.b64 	[param1], %rd15;
	.param .b32 retval0;
	call.uni (retval0), 
	vprintf, 
	(
	param0, 
	param1
	);
	ld.param.b32 	%r107, [retval0];
	} // callseq 145
	ld.shared.u16 	%rs202, [%r94+-18];
	// begin inline asm
	{  cvt.f32.f16 %f9, %rs202;}

	// end inline asm
	cvt.f64.f32 	%fd8, %f9;
	st.local.f64 	[%rd16], %fd8;
	{ // callseq 146, 0
	.param .b64 param0;
	st.param.b64 	[param0], %rd18;
	.param .b64 param1;
	st.param.b64 	[param1], %rd15;
	.param .b32 retval0;
	call.uni (retval0), 
	vprintf, 
	(
	param0, 
	param1
	);
	ld.param.b32 	%r109, [retval0];
	} // callseq 146
	ld.shared.u16 	%rs203, [%r94+-16];
	// begin inline asm
	{  cvt.f32.f16 %f10, %rs203;}

	// end inline asm
	cvt.f64.f32 	%fd9, %f10;
	st.local.f64 	[%rd16], %fd9;
	{ // callseq 147, 0
	.param .b64 param0;
	st.param.b64 	[param0], %rd18;
	.param .b64 param1;
	st.param.b64 	[param1], %rd15;
	.param .b32 retval0;
	call.uni (retval0), 
	vprintf, 
	(
	param0, 
	param1
	);
	ld.param.b32 	%r111, [retval0];
	} // callseq 147
	ld.shared.u16 	%rs204, [%r94+-14];
	// begin inline asm
	{  cvt.f32.f16 %f11, %rs204;}

	// end inline asm
	cvt.f64.f32 	%fd10, %f11;
	st.local.f64 	[%rd16], %fd10;
	{ // callseq 148, 0
	.param .b64 param0;
	st.param.b64 	[param0], %rd18;
	.param .b64 param1;
	st.param.b64 	[param1], %rd15;
	.param .b32 retval0;
	call.uni (retval0), 
	vprintf, 
	(
	param0, 
	param1
	);
	ld.param.b32 	%r113, [retval0];
	} // callseq 148
	ld.shared.u16 	%rs205, [%r94+-12];
	// begin inline asm
	{  cvt.f32.f16 %f12, %rs205;}

	// end inline asm
	cvt.f64.f32 	%fd11, %f12;
	st.local.f64 	[%rd16], %fd11;
	{ // callseq 149, 0
	.param .b64 param0;
	st.param.b64 	[param0], %rd18;
	.param .b64 param1;
	st.param.b64 	[param1], %rd15;
	.param .b32 retval0;
	call.uni (retval0), 
	vprintf, 
	(
	param0, 
	param1
	);
	ld.param.b32 	%r115, [retval0];
	} // callseq 149
	ld.shared.u16 	%rs206, [%r94+-10];
	// begin inline asm
	{  cvt.f32.f16 %f13, %rs206;}

	// end inline asm
	cvt.f64.f32 	%fd12, %f13;
	st.local.f64 	[%rd16], %fd12;
	{ // callseq 150, 0
	.param .b64 param0;
	st.param.b64 	[param0], %rd18;
	.param .b64 param1;
	st.param.b64 	[param1], %rd15;
	.param .b32 retval0;
	call.uni (retval0), 
	vprintf, 
	(
	param0, 
	param1
	);
	ld.param.b32 	%r117, [retval0];
	} // callseq 150
	ld.shared.u16 	%rs207, [%r94+-8];
	// begin inline asm
	{  cvt.f32.f16 %f14, %rs207;}

	// end inline asm
	cvt.f64.f32 	%fd13, %f14;
	st.local.f64 	[%rd16], %fd13;
	{ // callseq 151, 0
	.param .b64 param0;
	st.param.b64 	[param0], %rd18;
	.param .b64 param1;
	st.param.b64 	[param1], %rd15;
	.param .b32 retval0;
	call.uni (retval0), 
	vprintf, 
	(
	param0, 
	param1
	);
	ld.param.b32 	%r119, [retval0];
	} // callseq 151
	ld.shared.u16 	%rs208, [%r94+-6];
	// begin inline asm
	{  cvt.f32.f16 %f15, %rs208;}

	// end inline asm
	cvt.f64.f32 	%fd14, %f15;
	st.local.f64 	[%rd16], %fd14;
	{ // callseq 152, 0
	.param .b64 param0;
	st.param.b64 	[param0], %rd18;
	.param .b64 param1;
	st.param.b64 	[param1], %rd15;
	.param .b32 retval0;
	call.uni (retval0), 
	vprintf, 
	(
	param0, 
	param1
	);
	ld.param.b32 	%r121, [retval0];
	} // callseq 152
	ld.shared.u16 	%rs209, [%r94+-4];
	// begin inline asm
	{  cvt.f32.f16 %f16, %rs209;}

	// end inline asm
	cvt.f64.f32 	%fd15, %f16;
	st.local.f64 	[%rd16], %fd15;
	{ // callseq 153, 0
	.param .b64 param0;
	st.param.b64 	[param0], %rd18;
	.param .b64 param1;
	st.param.b64 	[param1], %rd15;
	.param .b32 retval0;
	call.uni (retval0), 
	vprintf, 
	(
	param0, 
	param1
	);
	ld.param.b32 	%r123, [retval0];
	} // callseq 153
	ld.shared.u16 	%rs210, [%r94+-2];
	// begin inline asm
	{  cvt.f32.f16 %f17, %rs210;}

	// end inline asm
	cvt.f64.f32 	%fd16, %f17;
	st.local.f64 	[%rd16], %fd16;
	{ // callseq 154, 0
	.param .b64 param0;
	st.param.b64 	[param0], %rd18;
	.param .b64 param1;
	st.param.b64 	[param1], %rd15;
	.param .b32 retval0;
	call.uni (retval0), 
	vprintf, 
	(
	param0, 
	param1
	);
	ld.param.b32 	%r125, [retval0];
	} // callseq 154
	cvta.global.u64 	%rd20, %rd19;
	{ // callseq 155, 0
	.param .b64 param0;
	st.param.b64 	[param0], %rd20;
	.param .b64 param1;
	st.param.b64 	[param1], 0;
	.param .b32 retval0;
	call.uni (retval0), 
	vprintf, 
	(
	param0, 
	param1
	);
	ld.param.b32 	%r127, [retval0];
	} // callseq 155
	ld.shared.u16 	%rs211, [%r94];
	// begin inline asm
	{  cvt.f32.f16 %f18, %rs211;}

	// end inline asm
	cvt.f64.f32 	%fd17, %f18;
	st.local.f64 	[%rd16], %fd17;
	{ // callseq 156, 0
	.param .b64 param0;
	st.param.b64 	[param0], %rd18;
	.param .b64 param1;
	st.param.b64 	[param1], %rd15;
	.param .b32 retval0;
	call.uni (retval0), 
	vprintf, 
	(
	param0, 
	param1
	);
	ld.param.b32 	%r129, [retval0];
	} // callseq 156
	ld.shared.u16 	%rs212, [%r94+2];
	// begin inline asm
	{  cvt.f32.f16 %f19, %rs212;}

	// end inline asm
	cvt.f64.f32 	%fd18, %f19;
	st.local.f64 	[%rd16], %fd18;
	{ // callseq 157, 0
	.param .b64 param0;
	st.param.b64 	[param0], %rd18;
	.param .b64 param1;
	st.param.b64 	[param1], %rd15;
	.param .b32 retval0;
	call.uni (retval0), 
	vprintf, 
	(
	param0, 
	param1
	);
	ld.param.b32 	%r131, [retval0];
	} // callseq 157
	ld.shared.u16 	%rs213, [%r94+4];
	// begin inline asm
	{  cvt.f32.f16 %f20, %rs213;}

	// end inline asm
	cvt.f64.f32 	%fd19, %f20;
	st.local.f64 	[%rd16], %fd19;
	{ // callseq 158, 0
	.param .b64 param0;
	st.param.b64 	[param0], %rd18;
	.param .b64 param1;
	st.param.b64 	[param1], %rd15;
	.param .b32 retval0;
	call.uni (retval0), 
	vprintf, 
	(
	param0, 
	param1
	);
	ld.param.b32 	%r133, [retval0];
	} // callseq 158
	ld.shared.u16 	%rs214, [%r94+6];
	// begin inline asm
	{  cvt.f32.f16 %f21, %rs214;}

	// end inline asm
	cvt.f64.f32 	%fd20, %f21;
	st.local.f64 	[%rd16], %fd20;
	{ // callseq 159, 0
	.param .b64 param0;
	st.param.b64 	[param0], %rd18;
	.param .b64 param1;
	st.param.b64 	[param1], %rd15;
	.param .b32 retval0;
	call.uni (retval0), 
	vprintf, 
	(
	param0, 
	param1
	);
	ld.param.b32 	%r135, [retval0];
	} // callseq 159
	ld.shared.u16 	%rs215, [%r94+8];
	// begin inline asm
	{  cvt.f32.f16 %f22, %rs215;}

	// end inline asm
	cvt.f64.f32 	%fd21, %f22;
	st.local.f64 	[%rd16], %fd21;
	{ // callseq 160, 0
	.param .b64 param0;
	st.param.b64 	[param0], %rd18;
	.param .b64 param1;
	st.param.b64 	[param1], %rd15;
	.param .b32 retval0;
	call.uni (retval0), 
	vprintf, 
	(
	param0, 
	param1
	);
	ld.param.b32 	%r137, [retval0];
	} // callseq 160
	ld.shared.u16 	%rs216, [%r94+10];
	// begin inline asm
	{  cvt.f32.f16 %f23, %rs216;}

	// end inline asm
	cvt.f64.f32 	%fd22, %f23;
	st.local.f64 	[%rd16], %fd22;
	{ // callseq 161, 0
	.param .b64 param0;
	st.param.b64 	[param0], %rd18;
	.param .b64 param1;
	st.param.b64 	[param1], %rd15;
	.param .b32 retval0;
	call.uni (retval0), 
	vprintf, 
	(
	param0, 
	param1
	);
	ld.param.b32 	%r139, [retval0];
	} // callseq 161
	ld.shared.u16 	%rs217, [%r94+12];
	// begin inline asm
	{  cvt.f32.f16 %f24, %rs217;}

	// end inline asm
	cvt.f64.f32 	%fd23, %f24;
	st.local.f64 	[%rd16], %fd23;
	{ // callseq 162, 0
	.param .b64 param0;
	st.param.b64 	[param0], %rd18;
	.param .b64 param1;
	st.param.b64 	[param1], %rd15;
	.param .b32 retval0;
	call.uni (retval0), 
	vprintf, 
	(
	param0, 
	param1
	);
	ld.param.b32 	%r141, [retval0];
	} // callseq 162
	ld.shared.u16 	%rs218, [%r94+14];
	// begin inline asm
	{  cvt.f32.f16 %f25, %rs218;}

	// end inline asm
	cvt.f64.f32 	%fd24, %f25;
	st.local.f64 	[%rd16], %fd24;
	{ // callseq 163, 0
	.param .b64 param0;
	st.param.b64 	[param0], %rd18;
	.param .b64 param1;
	st.param.b64 	[param1], %rd15;
	.param .b32 retval0;
	call.uni (retval0), 
	vprintf, 
	(
	param0, 
	param1
	);
	ld.param.b32 	%r143, [retval0];
	} // callseq 163
	ld.shared.u16 	%rs219, [%r94+16];
	// begin inline asm
	{  cvt.f32.f16 %f26, %rs219;}

	// end inline asm
	cvt.f64.f32 	%fd25, %f26;
	st.local.f64 	[%rd16], %fd25;
	{ // callseq 164, 0
	.param .b64 param0;
	st.param.b64 	[param0], %rd18;
	.param .b64 param1;
	st.param.b64 	[param1], %rd15;
	.param .b32 retval0;
	call.uni (retval0), 
	vprintf, 
	(
	param0, 
	param1
	);
	ld.param.b32 	%r145, [retval0];
	} // callseq 164
	ld.shared.u16 	%rs220, [%r94+18];
	// begin inline asm
	{  cvt.f32.f16 %f27, %rs220;}

	// end inline asm
	cvt.f64.f32 	%fd26, %f27;
	st.local.f64 	[%rd16], %fd26;
	{ // callseq 165, 0
	.param .b64 param0;
	st.param.b64 	[param0], %rd18;
	.param .b64 param1;
	st.param.b64 	[param1], %rd15;
	.param .b32 retval0;
	call.uni (retval0), 
	vprintf, 
	(
	param0, 
	param1
	);
	ld.param.b32 	%r147, [retval0];
	} // callseq 165
	ld.shared.u16 	%rs221, [%r94+20];
	// begin inline asm
	{  cvt.f32.f16 %f28, %rs221;}

	// end inline asm
	cvt.f64.f32 	%fd27, %f28;
	st.local.f64 	[%rd16], %fd27;
	{ // callseq 166, 0
	.param .b64 param0;
	st.param.b64 	[param0], %rd18;
	.param .b64 param1;
	st.param.b64 	[param1], %rd15;
	.param .b32 retval0;
	call.uni (retval0), 
	vprintf, 
	(
	param0, 
	param1
	);
	ld.param.b32 	%r149, [retval0];
	} // callseq 166
	ld.shared.u16 	%rs222, [%r94+22];
	// begin inline asm
	{  cvt.f32.f16 %f29, %rs222;}

	// end inline asm
	cvt.f64.f32 	%fd28, %f29;
	st.local.f64 	[%rd16], %fd28;
	{ // callseq 167, 0
	.param .b64 param0;
	st.param.b64 	[param0], %rd18;
	.param .b64 param1;
	st.param.b64 	[param1], %rd15;
	.param .b32 retval0;
	call.uni (retval0), 
	vprintf, 
	(
	param0, 
	param1
	);
	ld.param.b32 	%r151, [retval0];
	} // callseq 167
	ld.shared.u16 	%rs223, [%r94+24];
	// begin inline asm
	{  cvt.f32.f16 %f30, %rs223;}

	// end inline asm
	cvt.f64.f32 	%fd29, %f30;
	st.local.f64 	[%rd16], %fd29;
	{ // callseq 168, 0
	.param .b64 param0;
	st.param.b64 	[param0], %rd18;
	.param .b64 param1;
	st.param.b64 	[param1], %rd15;
	.param .b32 retval0;
	call.uni (retval0), 
	vprintf, 
	(
	param0, 
	param1
	);
	ld.param.b32 	%r153, [retval0];
	} // callseq 168
	ld.shared.u16 	%rs224, [%r94+26];
	// begin inline asm
	{  cvt.f32.f16 %f31, %rs224;}

	// end inline asm
	cvt.f64.f32 	%fd30, %f31;
	st.local.f64 	[%rd16], %fd30;
	{ // callseq 169, 0
	.param .b64 param0;
	st.param.b64 	[param0], %rd18;
	.param .b64 param1;
	st.param.b64 	[param1], %rd15;
	.param .b32 retval0;
	call.uni (retval0), 
	vprintf, 
	(
	param0, 
	param1
	);
	ld.param.b32 	%r155, [retval0];
	} // callseq 169
	ld.shared.u16 	%rs225, [%r94+28];
	// begin inline asm
	{  cvt.f32.f16 %f32, %rs225;}

	// end inline asm
	cvt.f64.f32 	%fd31, %f32;
	st.local.f64 	[%rd16], %fd31;
	{ // callseq 170, 0
	.param .b64 param0;
	st.param.b64 	[param0], %rd18;
	.param .b64 param1;
	st.param.b64 	[param1], %rd15;
	.param .b32 retval0;
	call.uni (retval0), 
	vprintf, 
	(
	param0, 
	param1
	);
	ld.param.b32 	%r157, [retval0];
	} // callseq 170
	ld.shared.u16 	%rs226, [%r94+30];
	// begin inline asm
	{  cvt.f32.f16 %f33, %rs226;}

	// end inline asm
	cvt.f64.f32 	%fd32, %f33;
	st.local.f64 	[%rd16], %fd32;
	{ // callseq 171, 0
	.param .b64 param0;
	st.param.b64 	[param0], %rd18;
	.param .b64 param1;
	st.param.b64 	[param1], %rd15;
	.param .b32 retval0;
	call.uni (retval0), 
	vprintf, 
	(
	param0, 
	param1
	);
	ld.param.b32 	%r159, [retval0];
	} // callseq 171
	{ // callseq 172, 0
	.param .b64 param0;
	st.param.b64 	[param0], %rd20;
	.param .b64 param1;
	st.param.b64 	[param1], 0;
	.param .b32 retval0;
	call.uni (retval0), 
	vprintf, 
	(
	param0, 
	param1
	);
	ld.param.b32 	%r161, [retval0];
	} // callseq 172
	add.s32 	%r171, %r171, 64;
	setp.ne.s32 	%p10, %r171, 544;
	@%p10 bra 	$L__BB2_18;
$L__BB2_19:
	setp.ne.s32 	%p11, %r3, 0;
	// begin inline asm
	fence.proxy.async.shared::cta; // 6.
	// end inline asm
	bar.sync 	0;
	@%p11 bra 	$L__BB2_21;
	mov.u64 	%rd22, %rd7;
	cvta.param.u64 	%rd21, %rd22;
	mov.u32 	%r165, _ZZ13tma_2d_kernelE4smem;
	// begin inline asm
	cp.async.bulk.tensor.2d.global.shared::cta.tile.bulk_group [%rd21, {%r2, %r2}], [%r165];
	// end inline asm
	// begin inline asm
	cp.async.bulk.commit_group;
	// end inline asm
	// begin inline asm
	cp.async.bulk.wait_group.read 0;
	// end inline asm
	// begin inline asm
	mbarrier.inval.shared.b64 [%r22];
	// end inline asm
$L__BB2_21:
	ret;

}


// ===== COMPILED SASS (sm_100) =====

	.target	sm_100

	.elftype	@"ET_EXEC"


//--------------------- .note.nv.tkinfo           --------------------------
	.section	.note.nv.tkinfo,"",@"SHT_NOTE"
	.sectionflags	@"SHF_NOTE_NV_TKINFO"
	.tkinfo
        /*0018*/ 	.word	0x00000002
        /*0030*/ 	.string	""
        /*0030*/ 	.string	"ptxas"
        /*0030*/ 	.string	"Cuda compilation tools, release 13.0, V13.0.88"
        /*0030*/ 	.string	"Build cuda_13.0.r13.0/compiler.36424714_0"
        /*0030*/ 	.string	"-arch sm_100 -m 64 "



//--------------------- .note.nv.cuinfo           --------------------------
	.section	.note.nv.cuinfo,"",@"SHT_NOTE"
	.sectionflags	@"SHF_NOTE_NV_CUINFO"
        /*0018*/ 	.short	0x0002
        /*001a*/ 	.short	0x0064
        /*001c*/ 	.short	0x0082
	.zero		2


//--------------------- .nv.info                  --------------------------
	.section	.nv.info,"",@"SHT_CUDA_INFO"
	.align	4


	//----- nvinfo : EIATTR_REGCOUNT
	.align		4
        /*0000*/ 	.byte	0x04, 0x2f
        /*0002*/ 	.short	(.L_15 - .L_14)
	.align		4
.L_14:
        /*0004*/ 	.word	index@(_Z14mma_ptx_kernelP6__halfS0_S0_S0_)
        /*0008*/ 	.word	0x00000022


	//----- nvinfo : EIATTR_FRAME_SIZE
	.align		4
.L_15:
        /*000c*/ 	.byte	0x04, 0x11
        /*000e*/ 	.short	(.L_17 - .L_16)
	.align		4
.L_16:
        /*0010*/ 	.word	index@(_Z14mma_ptx_kernelP6__halfS0_S0_S0_)
        /*0014*/ 	.word	0x00000020


	//----- nvinfo : EIATTR_REGCOUNT
	.align		4
.L_17:
        /*0018*/ 	.byte	0x04, 0x2f
        /*001a*/ 	.short	(.L_19 - .L_18)
	.align		4
.L_18:
        /*001c*/ 	.word	index@(_Z13tma_1d_kernelP6__halfi)
        /*0020*/ 	.word	0x0000001d


	//----- nvinfo : EIATTR_FRAME_SIZE
	.align		4
.L_19:
        /*0024*/ 	.byte	0x04, 0x11
        /*0026*/ 	.short	(.L_21 - .L_20)
	.align		4
.L_20:
        /*0028*/ 	.word	index@(_Z13tma_1d_kernelP6__halfi)
        /*002c*/ 	.word	0x00000010


	//----- nvinfo : EIATTR_REGCOUNT
	.align		4
.L_21:
        /*0030*/ 	.byte	0x04, 0x2f
        /*0032*/ 	.short	(.L_23 - .L_22)
	.align		4
.L_22:
        /*0034*/ 	.word	index@(tma_2d_kernel)
        /*0038*/ 	.word	0x00000026


	//----- nvinfo : EIATTR_FRAME_SIZE
	.align		4
.L_23:
        /*003c*/ 	.byte	0x04, 0x11
        /*003e*/ 	.short	(.L_25 - .L_24)
	.align		4
.L_24:
        /*0040*/ 	.word	index@(tma_2d_kernel)
        /*0044*/ 	.word	0x00000008


	//----- nvinfo : EIATTR_MIN_STACK_SIZE
	.align		4
.L_25:
        /*0048*/ 	.byte	0x04, 0x12
        /*004a*/ 	.short	(.L_27 - .L_26)
	.align		4
.L_26:
        /*004c*/ 	.word	index@(tma_2d_kernel)
        /*0050*/ 	.word	0x00000008


	//----- nvinfo : EIATTR_MIN_STACK_SIZE
	.align		4
.L_27:
        /*0054*/ 	.byte	0x04, 0x12
        /*0056*/ 	.short	(.L_29 - .L_28)
	.align		4
.L_28:
        /*0058*/ 	.word	index@(_Z13tma_1d_kernelP6__halfi)
        /*005c*/ 	.word	0x00000010


	//----- nvinfo : EIATTR_MIN_STACK_SIZE
	.align		4
.L_29:
        /*0060*/ 	.byte	0x04, 0x12
        /*0062*/ 	.short	(.L_31 - .L_30)
	.align		4
.L_30:
        /*0064*/ 	.word	index@(_Z14mma_ptx_kernelP6__halfS0_S0_S0_)
        /*0068*/ 	.word	0x00000020
.L_31:


//--------------------- .nv.compat                --------------------------
	.section	.nv.compat,"",@"SHT_CUDA_COMPAT_INFO"
	.align	4
        /*0000*/ 	.byte	0x02, 0x09, 0x00, 0x00, 0x02, 0x02, 0x02, 0x00, 0x02, 0x05, 0x05, 0x00, 0x03, 0x07, 0x01, 0x01
        /*0010*/ 	.byte	0x02, 0x03, 0x01, 0x00, 0x02, 0x06, 0x01, 0x00, 0x04, 0x0b, 0x08, 0x00, 0x09, 0x00, 0x00, 0x00
        /*0020*/ 	.byte	0x00, 0x00, 0x00, 0x00


//--------------------- .nv.info.tma_2d_kernel    --------------------------
	.section	.nv.info.tma_2d_kernel,"",@"SHT_CUDA_INFO"
	.sectionflags	@""
	.align	4


	//----- nvinfo : EIATTR_CUDA_API_VERSION
	.align		4
        /*0000*/ 	.byte	0x04, 0x37
        /*0002*/ 	.short	(.L_33 - .L_32)
.L_32:
        /*0004*/ 	.word	0x00000082


	//----- nvinfo : EIATTR_KPARAM_INFO
	.align		4
.L_33:
        /*0008*/ 	.byte	0x04, 0x17
        /*000a*/ 	.short	(.L_35 - .L_34)
.L_34:
        /*000c*/ 	.word	0x00000000
        /*0010*/ 	.short	0x0000
        /*0012*/ 	.short	0x0000
        /*0014*/ 	.byte	0x00, 0xf0, 0x01, 0x02


	//----- nvinfo : EIATTR_SPARSE_MMA_MASK
	.align		4
.L_35:
        /*0018*/ 	.byte	0x03, 0x50
        /*001a*/ 	.short	0x0000


	//----- nvinfo : EIATTR_MAXREG_COUNT
	.align		4
        /*001c*/ 	.byte	0x03, 0x1b
        /*001e*/ 	.short	0x00ff


	//----- nvinfo : EIATTR_NUM_BARRIERS
	.align		4
        /*0020*/ 	.byte	0x02, 0x4c
        /*0022*/ 	.byte	0x01
	.zero		1


	//----- nvinfo : EIATTR_EXTERNS
	.align		4
        /*0024*/ 	.byte	0x04, 0x0f
        /*0026*/ 	.short	(.L_37 - .L_36)


	//   ....[0]....
	.align		4
.L_36:
        /*0028*/ 	.word	index@(vprintf)


	//----- nvinfo : EIATTR_MERCURY_ISA_VERSION
	.align		4
.L_37:
        /*002c*/ 	.byte	0x03, 0x5f
        /*002e*/ 	.short	0x0101


	//----- nvinfo : EIATTR_VRC_CTA_INIT_COUNT
	.align		4
        /*0030*/ 	.byte	0x02, 0x4a
	.zero		1
	.zero		1


	//----- nvinfo : EIATTR_SYSCALL_OFFSETS
	.align		4
        /*0034*/ 	.byte	0x04, 0x46
        /*0036*/ 	.short	(.L_39 - .L_38)


	//   ....[0]....
.L_38:
        /*0038*/ 	.word	0x00000a10


	//   ....[1]....
        /*003c*/ 	.word	0x00000b80


	//   ....[2]....
        /*0040*/ 	.word	0x00000c40


	//   ....[3]....
        /*0044*/ 	.word	0x00000d00


	//   ....[4]....
        /*0048*/ 	.word	0x00000dc0


	//   ....[5]....
        /*004c*/ 	.word	0x00000e80


	//   ....[6]....
        /*0050*/ 	.word	0x00000f40


	//   ....[7]....
        /*0054*/ 	.word	0x00001000


	//   ....[8]....
        /*0058*/ 	.word	0x000010c0


	//   ....[9]....
        /*005c*/ 	.word	0x00001180


	//   ....[10]....
        /*0060*/ 	.word	0x00001240


	//   ....[11]....
        /*0064*/ 	.word	0x00001300


	//   ....[12]....
        /*0068*/ 	.word	0x000013c0


	//   ....[13]....
        /*006c*/ 	.word	0x00001480


	//   ....[14]....
        /*0070*/ 	.word	0x00001540


	//   ....[15]....
        /*0074*/ 	.word	0x00001600


	//   ....[16]....
        /*0078*/ 	.word	0x000016c0


	//   ....[17]....
        /*007c*/ 	.word	0x00001730


	//   ....[18]....
        /*0080*/ 	.word	0x000017f0


	//   ....[19]....
        /*0084*/ 	.word	0x000018b0


	//   ....[20]....
        /*0088*/ 	.word	0x00001970


	//   ....[21]....
        /*008c*/ 	.word	0x00001a30


	//   ....[22]....
        /*0090*/ 	.word	0x00001af0


	//   ....[23]....
        /*0094*/ 	.word	0x00001bb0


	//   ....[24]....
        /*0098*/ 	.word	0x00001c70


	//   ....[25]....
        /*009c*/ 	.word	0x00001d30


	//   ....[26]....
        /*00a0*/ 	.word	0x00001df0


	//   ....[27]....
        /*00a4*/ 	.word	0x00001eb0


	//   ....[28]....
        /*00a8*/ 	.word	0x00001f70


	//   ....[29]....
        /*00ac*/ 	.word	0x00002030


	//   ....[30]....
        /*00b0*/ 	.word	0x000020f0


	//   ....[31]....
        /*00b4*/ 	.word	0x000021b0


	//   ....[32]....
        /*00b8*/ 	.word	0x00002270


	//   ....[33]....
        /*00bc*/ 	.word	0x00002330


	//   ....[34]....
        /*00c0*/ 	.word	0x000023a0


	//----- nvinfo : EIATTR_MBARRIER_INSTR_OFFSETS
	.align		4
.L_39:
        /*00c4*/ 	.byte	0x04, 0x39
        /*00c6*/ 	.short	(.L_41 - .L_40)


	//   ....[0]....
.L_40:
        /*00c8*/ 	.word	0x00000160
        /*00cc*/ 	.word	0x000000ff
        /*00d0*/ 	.word	0x00000000
        /*00d4*/ 	.short	0x0100
        /*00d6*/ 	.byte	0x06
	.zero		1


	//   ....[1]....
        /*00d8*/ 	.word	0x00000380
        /*00dc*/ 	.word	0x00000010
        /*00e0*/ 	.word	0x00000000
        /*00e4*/ 	.short	0x0101
        /*00e6*/ 	.byte	0xff
	.zero		1


	//   ....[2]....
        /*00e8*/ 	.word	0x000003b0
        /*00ec*/ 	.word	0x00000010
        /*00f0*/ 	.word	0x00000000
        /*00f4*/ 	.short	0x0109
        /*00f6*/ 	.byte	0xff
	.zero		1


	//   ....[3]....
        /*00f8*/ 	.word	0x00000560
        /*00fc*/ 	.word	0x00000010
        /*0100*/ 	.word	0x00000000
        /*0104*/ 	.short	0x0109
        /*0106*/ 	.byte	0xff
	.zero		1


	//   ....[4]....
        /*0108*/ 	.word	0x00002500
        /*010c*/ 	.word	0x00000010
        /*0110*/ 	.word	0x00000000
        /*0114*/ 	.short	0x0108
        /*0116*/ 	.byte	0xff
	.zero		1


	//----- nvinfo : EIATTR_NUM_MBARRIERS
	.align		4
.L_41:
        /*0118*/ 	.byte	0x03, 0x38
        /*011a*/ 	.short	0x0001


	//----- nvinfo : EIATTR_EXIT_INSTR_OFFSETS
	.align		4
        /*011c*/ 	.byte	0x04, 0x1c
        /*011e*/ 	.short	(.L_43 - .L_42)


	//   ....[0]....
.L_42:
        /*0120*/ 	.word	0x00002470


	//   ....[1]....
        /*0124*/ 	.word	0x00002510


	//----- nvinfo : EIATTR_CRS_STACK_SIZE
	.align		4
.L_43:
        /*0128*/ 	.byte	0x04, 0x1e
        /*012a*/ 	.short	(.L_45 - .L_44)
.L_44:
        /*012c*/ 	.word	0x00000000


	//----- nvinfo : EIATTR_CBANK_PARAM_SIZE
	.align		4
.L_45:
        /*0130*/ 	.byte	0x03, 0x19
        /*0132*/ 	.short	0x0080


	//----- nvinfo : EIATTR_PARAM_CBANK
	.align		4
        /*0134*/ 	.byte	0x04, 0x0a
        /*0136*/ 	.short	(.L_47 - .L_46)
	.align		4
.L_46:
        /*0138*/ 	.word	index@(.nv.constant0.tma_2d_kernel)
        /*013c*/ 	.short	0x0380
        /*013e*/ 	.short	0x0080


	//----- nvinfo : EIATTR_SW_WAR
	.align		4
.L_47:
        /*0140*/ 	.byte	0x04, 0x36
        /*0142*/ 	.short	(.L_49 - .L_48)
.L_48:
        /*0144*/ 	.word	0x00000008
.L_49:


//--------------------- .nv.info._Z13tma_1d_kernelP6__halfi --------------------------
	.section	.nv.info._Z13tma_1d_kernelP6__halfi,"",@"SHT_CUDA_INFO"
	.sectionflags	@""
	.align	4


	//----- nvinfo : EIATTR_CUDA_API_VERSION
	.align		4
        /*0000*/ 	.byte	0x04, 0x37
        /*0002*/ 	.short	(.L_51 - .L_50)
.L_50:
        /*0004*/ 	.word	0x00000082


	//----- nvinfo : EIATTR_KPARAM_INFO
	.align		4
.L_51:
        /*0008*/ 	.byte	0x04, 0x17
        /*000a*/ 	.short	(.L_53 - .L_52)
.L_52:
        /*000c*/ 	.word	0x00000000
        /*0010*/ 	.short	0x0001
        /*0012*/ 	.short	0x0008
        /*0014*/ 	.byte	0x00, 0xf0, 0x11, 0x00


	//----- nvinfo : EIATTR_KPARAM_INFO
	.align		4
.L_53:
        /*0018*/ 	.byte	0x04, 0x17
        /*001a*/ 	.short	(.L_55 - .L_54)
.L_54:
        /*001c*/ 	.word	0x00000000
        /*0020*/ 	.short	0x0000
        /*0022*/ 	.short	0x0000
        /*0024*/ 	.byte	0x00, 0xf5, 0x21, 0x00


	//----- nvinfo : EIATTR_SPARSE_MMA_MASK
	.align		4
.L_55:
        /*0028*/ 	.byte	0x03, 0x50
        /*002a*/ 	.short	0x0000


	//----- nvinfo : EIATTR_MAXREG_COUNT
	.align		4
        /*002c*/ 	.byte	0x03, 0x1b
        /*002e*/ 	.short	0x00ff


	//----- nvinfo : EIATTR_NUM_BARRIERS
	.align		4
        /*0030*/ 	.byte	0x02, 0x4c
        /*0032*/ 	.byte	0x01
	.zero		1


	//----- nvinfo : EIATTR_EXTERNS
	.align		4
        /*0034*/ 	.byte	0x04, 0x0f
        /*0036*/ 	.short	(.L_57 - .L_56)


	//   ....[0]....
	.align		4
.L_56:
        /*0038*/ 	.word	index@(vprintf)


	//----- nvinfo : EIATTR_MERCURY_ISA_VERSION
	.align		4
.L_57:
        /*003c*/ 	.byte	0x03, 0x5f
        /*003e*/ 	.short	0x0101


	//----- nvinfo : EIATTR_VRC_CTA_INIT_COUNT
	.align		4
        /*0040*/ 	.byte	0x02, 0x4a
	.zero		1
	.zero		1


	//----- nvinfo : EIATTR_SYSCALL_OFFSETS
	.align		4
        /*0044*/ 	.byte	0x04, 0x46
        /*0046*/ 	.short	(.L_59 - .L_58)


	//   ....[0]....
.L_58:
        /*0048*/ 	.word	0x00000720


	//   ....[1]....
        /*004c*/ 	.word	0x000008a0


	//   ....[2]....
        /*0050*/ 	.word	0x000009a0


	//   ....[3]....
        /*0054*/ 	.word	0x00000a60


	//   ....[4]....
        /*0058*/ 	.word	0x00000b20


	//   ....[5]....
        /*005c*/ 	.word	0x00000be0


	//   ....[6]....
        /*0060*/ 	.word	0x00000ca0


	//   ....[7]....
        /*0064*/ 	.word	0x00000d60


	//   ....[8]....
        /*0068*/ 	.word	0x00000e20


	//   ....[9]....
        /*006c*/ 	.word	0x00000ee0


	//   ....[10]....
        /*0070*/ 	.word	0x00000f50


	//   ....[11]....
        /*0074*/ 	.word	0x00001010


	//   ....[12]....
        /*0078*/ 	.word	0x000010d0


	//   ....[13]....
        /*007c*/ 	.word	0x00001190


	//   ....[14]....
        /*0080*/ 	.word	0x00001250


	//   ....[15]....
        /*0084*/ 	.word	0x00001310


	//   ....[16]....
        /*0088*/ 	.word	0x000013d0


	//   ....[17]....
        /*008c*/ 	.word	0x00001490


	//   ....[18]....
        /*0090*/ 	.word	0x00001550


	//   ....[19]....
        /*0094*/ 	.word	0x000015c0


	//   ....[20]....
        /*0098*/ 	.word	0x00001680


	//   ....[21]....
        /*009c*/ 	.word	0x00001740


	//   ....[22]....
        /*00a0*/ 	.word	0x00001800


	//   ....[23]....
        /*00a4*/ 	.word	0x000018c0


	//   ....[24]....
        /*00a8*/ 	.word	0x00001980


	//   ....[25]....
        /*00ac*/ 	.word	0x00001a40


	//   ....[26]....
        /*00b0*/ 	.word	0x00001b00


	//   ....[27]....
        /*00b4*/ 	.word	0x00001bc0


	//   ....[28]....
        /*00b8*/ 	.word	0x00001c30


	//   ....[29]....
        /*00bc*/ 	.word	0x00001cf0


	//   ....[30]....
        /*00c0*/ 	.word	0x00001db0


	//   ....[31]....
        /*00c4*/ 	.word	0x00001e70


	//   ....[32]....
        /*00c8*/ 	.word	0x00001f30


	//   ....[33]....
        /*00cc*/ 	.word	0x00001ff0


	//   ....[34]....
        /*00d0*/ 	.word	0x000020b0


	//   ....[35]....
        /*00d4*/ 	.word	0x00002170


	//   ....[36]....
        /*00d8*/ 	.word	0x00002230


	//   ....[37]....
        /*00dc*/ 	.word	0x000022a0


	//----- nvinfo : EIATTR_MBARRIER_INSTR_OFFSETS
	.align		4
.L_59:
        /*00e0*/ 	.byte	0x04, 0x39
        /*00e2*/ 	.short	(.L_61 - .L_60)


	//   ....[0]....
.L_60:
        /*00e4*/ 	.word	0x00000120
        /*00e8*/ 	.word	0x000000ff
        /*00ec*/ 	.word	0x00000000
        /*00f0*/ 	.short	0x0100
        /*00f2*/ 	.byte	0x06
	.zero		1


	//   ....[1]....
        /*00f4*/ 	.word	0x000002e0
        /*00f8*/ 	.word	0x000000ff
        /*00fc*/ 	.word	0x00000000
        /*0100*/ 	.short	0x010b
        /*0102*/ 	.byte	0x07
	.zero		1


	//   ....[2]....
        /*0104*/ 	.word	0x00000330
        /*0108*/ 	.word	0x000000ff
        /*010c*/ 	.word	0x00000000
        /*0110*/ 	.short	0x0101
        /*0112*/ 	.byte	0x05
	.zero		1


	//   ....[3]....
        /*0114*/ 	.word	0x00000350
        /*0118*/ 	.word	0x000000ff
        /*011c*/ 	.word	0x00000000
        /*0120*/ 	.short	0x0109
        /*0122*/ 	.byte	0x05
	.zero		1


	//   ....[4]....
        /*0124*/ 	.word	0x000004c0
        /*0128*/ 	.word	0x000000ff
        /*012c*/ 	.word	0x00000000
        /*0130*/ 	.short	0x0109
        /*0132*/ 	.byte	0x05
	.zero		1


	//----- nvinfo : EIATTR_NUM_MBARRIERS
	.align		4
.L_61:
        /*0134*/ 	.byte	0x03, 0x38
        /*0136*/ 	.short	0x0001


	//----- nvinfo : EIATTR_EXIT_INSTR_OFFSETS
	.align		4
        /*0138*/ 	.byte	0x04, 0x1c
        /*013a*/ 	.short	(.L_63 - .L_62)


	//   ....[0]....
.L_62:
        /*013c*/ 	.word	0x00000680


	//   ....[1]....
        /*0140*/ 	.word	0x00002390


	//----- nvinfo : EIATTR_MAX_THREADS
	.align		4
.L_63:
        /*0144*/ 	.byte	0x04, 0x05
        /*0146*/ 	.short	(.L_65 - .L_64)
.L_64:
        /*0148*/ 	.word	0x00000080
        /*014c*/ 	.word	0x00000001
        /*0150*/ 	.word	0x00000001


	//----- nvinfo : EIATTR_CRS_STACK_SIZE
	.align		4
.L_65:
        /*0154*/ 	.byte	0x04, 0x1e
        /*0156*/ 	.short	(.L_67 - .L_66)
.L_66:
        /*0158*/ 	.word	0x00000000


	//----- nvinfo : EIATTR_CBANK_PARAM_SIZE
	.align		4
.L_67:
        /*015c*/ 	.byte	0x03, 0x19
        /*015e*/ 	.short	0x000c


	//----- nvinfo : EIATTR_PARAM_CBANK
	.align		4
        /*0160*/ 	.byte	0x04, 0x0a
        /*0162*/ 	.short	(.L_69 - .L_68)
	.align		4
.L_68:
        /*0164*/ 	.word	index@(.nv.constant0._Z13tma_1d_kernelP6__halfi)
        /*0168*/ 	.short	0x0380
        /*016a*/ 	.short	0x000c


	//----- nvinfo : EIATTR_SW_WAR
	.align		4
.L_69:
        /*016c*/ 	.byte	0x04, 0x36
        /*016e*/ 	.short	(.L_71 - .L_70)
.L_70:
        /*0170*/ 	.word	0x00000008
.L_71:


//--------------------- .nv.info._Z14mma_ptx_kernelP6__halfS0_S0_S0_ --------------------------
	.section	.nv.info._Z14mma_ptx_kernelP6__halfS0_S0_S0_,"",@"SHT_CUDA_INFO"
	.sectionflags	@""
	.align	4


	//----- nvinfo : EIATTR_CUDA_API_VERSION
	.align		4
        /*0000*/ 	.byte	0x04, 0x37
        /*0002*/ 	.short	(.L_73 - .L_72)
.L_72:
        /*0004*/ 	.word	0x00000082


	//----- nvinfo : EIATTR_KPARAM_INFO
	.align		4
.L_73:
        /*0008*/ 	.byte	0x04, 0x17
        /*000a*/ 	.short	(.L_75 - .L_74)
.L_74:
        /*000c*/ 	.word	0x00000000
        /*0010*/ 	.short	0x0003
        /*0012*/ 	.short	0x0018
        /*0014*/ 	.byte	0x00, 0xf5, 0x21, 0x00


	//----- nvinfo : EIATTR_KPARAM_INFO
	.align		4
.L_75:
        /*0018*/ 	.byte	0x04, 0x17
        /*001a*/ 	.short	(.L_77 - .L_76)
.L_76:
        /*001c*/ 	.word	0x00000000
        /*0020*/ 	.short	0x0002
        /*0022*/ 	.short	0x0010
        /*0024*/ 	.byte	0x00, 0xf5, 0x21, 0x00


	//----- nvinfo : EIATTR_KPARAM_INFO
	.align		4
.L_77:
        /*0028*/ 	.byte	0x04, 0x17
        /*002a*/ 	.short	(.L_79 - .L_78)
.L_78:
        /*002c*/ 	.word	0x00000000
        /*0030*/ 	.short	0x0001
        /*0032*/ 	.short	0x0008
        /*0034*/ 	.byte	0x00, 0xf5, 0x21, 0x00


	//----- nvinfo : EIATTR_KPARAM_INFO
	.align		4
.L_79:
        /*0038*/ 	.byte	0x04, 0x17
        /*003a*/ 	.short	(.L_81 - .L_80)
.L_80:
        /*003c*/ 	.word	0x00000000
        /*0040*/ 	.short	0x0000
        /*0042*/ 	.short	0x0000
        /*0044*/ 	.byte	0x00, 0xf5, 0x21, 0x00


	//----- nvinfo : EIATTR_SPARSE_MMA_MASK
	.align		4
.L_81:
        /*0048*/ 	.byte	0x03, 0x50
        /*004a*/ 	.short	0x0000


	//----- nvinfo : EIATTR_MAXREG_COUNT
	.align		4
        /*004c*/ 	.byte	0x03, 0x1b
        /*004e*/ 	.short	0x00ff


	//----- nvinfo : EIATTR_NUM_BARRIERS
	.align		4
        /*0050*/ 	.byte	0x02, 0x4c
        /*0052*/ 	.byte	0x01
	.zero		1


	//----- nvinfo : EIATTR_EXTERNS
	.align		4
        /*0054*/ 	.byte	0x04, 0x0f
        /*0056*/ 	.short	(.L_83 - .L_82)


	//   ....[0]....
	.align		4
.L_82:
        /*0058*/ 	.word	index@(vprintf)


	//----- nvinfo : EIATTR_MERCURY_ISA_VERSION
	.align		4
.L_83:
        /*005c*/ 	.byte	0x03, 0x5f
        /*005e*/ 	.short	0x0101


	//----- nvinfo : EIATTR_VRC_CTA_INIT_COUNT
	.align		4
        /*0060*/ 	.byte	0x02, 0x4a
	.zero		1
	.zero		1


	//----- nvinfo : EIATTR_SYSCALL_OFFSETS
	.align		4
        /*0064*/ 	.byte	0x04, 0x46
        /*0066*/ 	.short	(.L_85 - .L_84)


	//   ....[0]....
.L_84:
        /*0068*/ 	.word	0x00000270


	//   ....[1]....
        /*006c*/ 	.word	0x000003c0


	//   ....[2]....
        /*0070*/ 	.word	0x000004b0


	//   ....[3]....
        /*0074*/ 	.word	0x00000580


	//   ....[4]....
        /*0078*/ 	.word	0x00000640


	//   ....[5]....
        /*007c*/ 	.word	0x00000700


	//   ....[6]....
        /*0080*/ 	.word	0x000007c0


	//   ....[7]....
        /*0084*/ 	.word	0x00000880


	//   ....[8]....
        /*0088*/ 	.word	0x00000940


	//   ....[9]....
        /*008c*/ 	.word	0x00000a00


	//   ....[10]....
        /*0090*/ 	.word	0x00000a70


	//   ....[11]....
        /*0094*/ 	.word	0x00000b30


	//   ....[12]....
        /*0098*/ 	.word	0x00000bf0


	//   ....[13]....
        /*009c*/ 	.word	0x00000cb0


	//   ....[14]....
        /*00a0*/ 	.word	0x00000d70


	//   ....[15]....
        /*00a4*/ 	.word	0x00000e30


	//   ....[16]....
        /*00a8*/ 	.word	0x00000ef0


	//   ....[17]....
        /*00ac*/ 	.word	0x00000fb0


	//   ....[18]....
        /*00b0*/ 	.word	0x00001070


	//   ....[19]....
        /*00b4*/ 	.word	0x000010e0


	//   ....[20]....
        /*00b8*/ 	.word	0x000011a0


	//   ....[21]....
        /*00bc*/ 	.word	0x000012e0


	//   ....[22]....
        /*00c0*/ 	.word	0x000013c0


	//   ....[23]....
        /*00c4*/ 	.word	0x00001480


	//   ....[24]....
        /*00c8*/ 	.word	0x00001540


	//   ....[25]....
        /*00cc*/ 	.word	0x00001600


	//   ....[26]....
        /*00d0*/ 	.word	0x000016c0


	//   ....[27]....
        /*00d4*/ 	.word	0x00001780


	//   ....[28]....
        /*00d8*/ 	.word	0x00001840


	//   ....[29]....
        /*00dc*/ 	.word	0x00001900


	//   ....[30]....
        /*00e0*/ 	.word	0x00001970


	//   ....[31]....
        /*00e4*/ 	.word	0x00001a30


	//   ....[32]....
        /*00e8*/ 	.word	0x00001af0


	//   ....[33]....
        /*00ec*/ 	.word	0x00001bb0


	//   ....[34]....
        /*00f0*/ 	.word	0x00001c70


	//   ....[35]....
        /*00f4*/ 	.word	0x00001d30


	//   ....[36]....
        /*00f8*/ 	.word	0x00001df0


	//   ....[37]....
        /*00fc*/ 	.word	0x00001eb0


	//   ....[38]....
        /*0100*/ 	.word	0x00001f70


	//   ....[39]....
        /*0104*/ 	.word	0x00001fe0


	//   ....[40]....
        /*0108*/ 	.word	0x00002190


	//   ....[41]....
        /*010c*/ 	.word	0x00002290


	//   ....[42]....
        /*0110*/ 	.word	0x00002360


	//   ....[43]....
        /*0114*/ 	.word	0x00002430


	//   ....[44]....
        /*0118*/ 	.word	0x00002500


	//   ....[45]....
        /*011c*/ 	.word	0x00002570


	//   ....[46]....
        /*0120*/ 	.word	0x00002640


	//   ....[47]....
        /*0124*/ 	.word	0x00002710


	//   ....[48]....
        /*0128*/ 	.word	0x000027e0


	//   ....[49]....
        /*012c*/ 	.word	0x000028b0


	//   ....[50]....
        /*0130*/ 	.word	0x000029d0


	//   ....[51]....
        /*0134*/ 	.word	0x00002a80


	//   ....[52]....
        /*0138*/ 	.word	0x00002b40


	//   ....[53]....
        /*013c*/ 	.word	0x00002be0


	//   ....[54]....
        /*0140*/ 	.word	0x00002c80


	//   ....[55]....
        /*0144*/ 	.word	0x00002d20


	//   ....[56]....
        /*0148*/ 	.word	0x00002dc0


	//   ....[57]....
        /*014c*/ 	.word	0x00002e60


	//   ....[58]....
        /*0150*/ 	.word	0x00002f00


	//   ....[59]....
        /*0154*/ 	.word	0x00002f70


	//   ....[60]....
        /*0158*/ 	.word	0x00003280


	//   ....[61]....
        /*015c*/ 	.word	0x00003360


	//   ....[62]....
        /*0160*/ 	.word	0x00003470


	//   ....[63]....
        /*0164*/ 	.word	0x00003530


	//   ....[64]....
        /*0168*/ 	.word	0x000035f0


	//   ....[65]....
        /*016c*/ 	.word	0x000036b0


	//   ....[66]....
        /*0170*/ 	.word	0x00003770


	//   ....[67]....
        /*0174*/ 	.word	0x00003830


	//   ....[68]....
        /*0178*/ 	.word	0x000038f0


	//   ....[69]....
        /*017c*/ 	.word	0x000039b0


	//   ....[70]....
        /*0180*/ 	.word	0x00003a20


	//   ....[71]....
        /*0184*/ 	.word	0x00003ae0


	//   ....[72]....
        /*0188*/ 	.word	0x00003ba0


	//   ....[73]....
        /*018c*/ 	.word	0x00003c60


	//   ....[74]....
        /*0190*/ 	.word	0x00003d20


	//   ....[75]....
        /*0194*/ 	.word	0x00003de0


	//   ....[76]....
        /*0198*/ 	.word	0x00003ea0


	//   ....[77]....
        /*019c*/ 	.word	0x00003f60


	//   ....[78]....
        /*01a0*/ 	.word	0x00004020


	//   ....[79]....
        /*01a4*/ 	.word	0x00004090


	//   ....[80]....
        /*01a8*/ 	.word	0x00004160


	//   ....[81]....
        /*01ac*/ 	.word	0x00004230


	//   ....[82]....
        /*01b0*/ 	.word	0x00004340


	//   ....[83]....
        /*01b4*/ 	.word	0x00004400


	//   ....[84]....
        /*01b8*/ 	.word	0x000044c0


	//   ....[85]....
        /*01bc*/ 	.word	0x00004580


	//   ....[86]....
        /*01c0*/ 	.word	0x00004640


	//   ....[87]....
        /*01c4*/ 	.word	0x00004700


	//   ....[88]....
        /*01c8*/ 	.word	0x000047c0


	//   ....[89]....
        /*01cc*/ 	.word	0x00004880


	//   ....[90]....
        /*01d0*/ 	.word	0x000048f0


	//   ....[91]....
        /*01d4*/ 	.word	0x000049b0


	//   ....[92]....
        /*01d8*/ 	.word	0x00004a70


	//   ....[93]....
        /*01dc*/ 	.word	0x00004b30


	//   ....[94]....
        /*01e0*/ 	.word	0x00004bf0


	//   ....[95]....
        /*01e4*/ 	.word	0x00004cb0


	//   ....[96]....
        /*01e8*/ 	.word	0x00004d70


	//   ....[97]....
        /*01ec*/ 	.word	0x00004e30


	//   ....[98]....
        /*01f0*/ 	.word	0x00004ef0


	//   ....[99]....
        /*01f4*/ 	.word	0x00004f60


	//----- nvinfo : EIATTR_EXIT_INSTR_OFFSETS
	.align		4
.L_85:
        /*01f8*/ 	.byte	0x04, 0x1c
        /*01fa*/ 	.short	(.L_87 - .L_86)


	//   ....[0]....
.L_86:
        /*01fc*/ 	.word	0x00003200


	//   ....[1]....
        /*0200*/ 	.word	0x00004fa0


	//----- nvinfo : EIATTR_CRS_STACK_SIZE
	.align		4
.L_87:
        /*0204*/ 	.byte	0x04, 0x1e
        /*0206*/ 	.short	(.L_89 - .L_88)
.L_88:
        /*0208*/ 	.word	0x00000000


	//----- nvinfo : EIATTR_CBANK_PARAM_SIZE
	.align		4
.L_89:
        /*020c*/ 	.byte	0x03, 0x19
        /*020e*/ 	.short	0x0020


	//----- nvinfo : EIATTR_PARAM_CBANK
	.align		4
        /*0210*/ 	.byte	0x04, 0x0a
        /*0212*/ 	.short	(.L_91 - .L_90)
	.align		4
.L_90:
        /*0214*/ 	.word	index@(.nv.constant0._Z14mma_ptx_kernelP6__halfS0_S0_S0_)
        /*0218*/ 	.short	0x0380
        /*021a*/ 	.short	0x0020


	//----- nvinfo : EIATTR_SW_WAR
	.align		4
.L_91:
        /*021c*/ 	.byte	0x04, 0x36
        /*021e*/ 	.short	(.L_93 - .L_92)
.L_92:
        /*0220*/ 	.word	0x00000008
.L_93:


//--------------------- .nv.callgraph             --------------------------
	.section	.nv.callgraph,"",@"SHT_CUDA_CALLGRAPH"
	.align	4
	.sectionentsize	8
	.align		4
        /*0000*/ 	.word	0x00000000
	.align		4
        /*0004*/ 	.word	0xffffffff
	.align		4
        /*0008*/ 	.word	index@(tma_2d_kernel)
	.align		4
        /*000c*/ 	.word	index@(vprintf)
	.align		4
        /*0010*/ 	.word	index@(_Z13tma_1d_kernelP6__halfi)
	.align		4
        /*0014*/ 	.word	index@(vprintf)
	.align		4
        /*0018*/ 	.word	index@(_Z14mma_ptx_kernelP6__halfS0_S0_S0_)
	.align		4
        /*001c*/ 	.word	index@(vprintf)
	.align		4
        /*0020*/ 	.word	0x00000000
	.align		4
        /*0024*/ 	.word	0xfffffffe
	.align		4
        /*0028*/ 	.word	0x00000000
	.align		4
        /*002c*/ 	.word	0xfffffffd
	.align		4
        /*0030*/ 	.word	0x00000000
	.align		4
        /*0034*/ 	.word	0xfffffffc


//--------------------- .nv.constant4             --------------------------
	.section	.nv.constant4,"a",@progbits
	.align	8
	.align		8
.nv.constant4:
        /*0000*/ 	.dword	vprintf
	.align		8
        /*0008*/ 	.dword	$str
	.align		8
        /*0010*/ 	.dword	$str$1
	.align		8
        /*0018*/ 	.dword	$str$2
	.align		8
        /*0020*/ 	.dword	$str$3
	.align		8
        /*0028*/ 	.dword	$str$4
	.align		8
        /*0030*/ 	.dword	$str$5
	.align		8
        /*0038*/ 	.dword	$str$6
	.align		8
        /*0040*/ 	.dword	$str$7
	.align		8
        /*0048*/ 	.dword	$str$8
	.align		8
        /*0050*/ 	.dword	$str$9
	.align		8
        /*0058*/ 	.dword	$str$10
	.align		8
        /*0060*/ 	.dword	$str$11
	.align		8
        /*0068*/ 	.dword	$str$12
	.align		8
        /*0070*/ 	.dword	$str$13


//--------------------- .text.tma_2d_kernel       --------------------------
	.section	.text.tma_2d_kernel,"ax",@progbits
	.align	128
        .global         tma_2d_kernel
        .type           tma_2d_kernel,@function
        .size           tma_2d_kernel,(.L_x_220 - tma_2d_kernel)
        .other          tma_2d_kernel,@"STO_CUDA_ENTRY STV_DEFAULT"
tma_2d_kernel:
.text.tma_2d_kernel:
[----:B------:R-:W1:Y:S01]  /*0000*/  LDC R1, c[0x0][0x37c] ;  /* 0x0000df00ff017b82 */ /* 0x000e620000000800 */
[----:B------:R-:W2:Y:S07]  /*0010*/  S2R R18, SR_TID.X ;  /* 0x0000000000127919 */ /* 0x000eae0000002100 */
[----:B------:R-:W3:Y:S01]  /*0020*/  S2UR UR40, SR_CTAID.X ;  /* 0x00000000002879c3 */ /* 0x000ee20000002500 */
[----:B------:R-:W4:Y:S01]  /*0030*/  LDCU UR4, c[0x0][0x2f8] ;  /* 0x00005f00ff0477ac */ /* 0x000f220008000800 */
[----:B-1----:R-:W-:Y:S01]  /*0040*/  VIADD R1, R1, 0xfffffff8 ;  /* 0xfffffff801017836 */ /* 0x002fe20000000000 */
[----:B------:R-:W-:Y:S01]  /*0050*/  BSSY.RECONVERGENT B0, `(.L_x_0) ;  /* 0x0000018000007945 */ /* 0x000fe20003800200 */
[----:B------:R-:W1:Y:S03]  /*0060*/  LDCU UR5, c[0x0][0x2fc] ;  /* 0x00005f80ff0577ac */ /* 0x000e660008000800 */
[----:B----4-:R-:W-:Y:S01]  /*0070*/  IADD3 R17, P1, PT, R1, UR4, RZ ;  /* 0x0000000401117c10 */ /* 0x010fe2000ff3e0ff */
[----:B---3--:R-:W-:-:S04]  /*0080*/  UISETP.NE.AND UP0, UPT, UR40, URZ, UPT ;  /* 0x000000ff2800728c */ /* 0x008fc8000bf05270 */
[----:B-1----:R-:W-:Y:S01]  /*0090*/  IMAD.X R2, RZ, RZ, UR5, P1 ;  /* 0x00000005ff027e24 */ /* 0x002fe200088e06ff */
[----:B------:R-:W-:Y:S01]  /*00a0*/  USEL UR38, URZ, 0x10, !UP0 ;  /* 0x00000010ff267887 */ /* 0x000fe2000c000000 */
[----:B--2---:R-:W-:-:S13]  /*00b0*/  ISETP.NE.AND P0, PT, R18, RZ, PT ;  /* 0x000000ff1200720c */ /* 0x004fda0003f05270 */
[----:B------:R-:W-:Y:S05]  /*00c0*/  @P0 BRA `(.L_x_1) ;  /* 0x0000000000400947 */ /* 0x000fea0003800000 */
[----:B------:R-:W1:Y:S01]  /*00d0*/  S2UR UR7, SR_CgaCtaId ;  /* 0x00000000000779c3 */ /* 0x000e620000008800 */
[----:B------:R-:W2:Y:S01]  /*00e0*/  LDCU UR5, c[0x0][0x360] ;  /* 0x00006c00ff0577ac */ /* 0x000ea20008000800 */
[----:B------:R-:W-:Y:S02]  /*00f0*/  UMOV UR4, 0x400 ;  /* 0x0000040000047882 */ /* 0x000fe40000000000 */
[----:B------:R-:W-:Y:S02]  /*0100*/  UIADD3 UR6, UPT, UPT, UR4, 0x200, URZ ;  /* 0x0000020004067890 */ /* 0x000fe4000fffe0ff */
[----:B--2---:R-:W-:-:S04]  /*0110*/  UIADD3 UR4, UPT, UPT, -UR5, 0x100000, URZ ;  /* 0x0010000005047890 */ /* 0x004fc8000fffe1ff */
[----:B------:R-:W-:Y:S02]  /*0120*/  USHF.L.U32 UR5, UR4, 0xb, URZ ;  /* 0x0000000b04057899 */ /* 0x000fe400080006ff */
[----:B------:R-:W-:Y:S02]  /*0130*/  USHF.L.U32 UR4, UR4, 0x1, URZ ;  /* 0x0000000104047899 */ /* 0x000fe400080006ff */
[----:B-1----:R-:W-:Y:S01]  /*0140*/  ULEA UR6, UR7, UR6, 0x18 ;  /* 0x0000000607067291 */ /* 0x002fe2000f8ec0ff */
[----:B------:R-:W1:Y:S11]  /*0150*/  FENCE.VIEW.ASYNC.S ;  /* 0x00000000000073c6 */ /* 0x000e760000000000 */
[----:B-1----:R1:W2:Y:S02]  /*0160*/  SYNCS.EXCH.64 URZ, [UR6], UR4 ;  /* 0x0000000406ff75b2 */ /* 0x0022a40008000100 */
[----:B------:R-:W-:Y:S01]  /*0170*/  @!PT LDS RZ, [RZ] ;  /* 0x00000000fffff984 */ /* 0x000fe20000000800 */
[----:B------:R-:W-:Y:S01]  /*0180*/  @!PT LDS RZ, [RZ] ;  /* 0x00000000fffff984 */ /* 0x000fe20000000800 */
[----:B------:R-:W-:Y:S01]  /*0190*/  @!PT LDS RZ, [RZ] ;  /* 0x00000000fffff984 */ /* 0x000fe20000000800 */
[----:B------:R-:W-:Y:S01]  /*01a0*/  @!PT LDS RZ, [RZ] ;  /* 0x00000000fffff984 */ /* 0x000fe20000000800 */
[----:B--2---:R2:W-:Y:S06]  /*01b0*/  MEMBAR.ALL.CTA ;  /* 0x0000000000007992 */ /* 0x0045ec0000008000 */
[----:B--2---:R-:W2:Y:S02]  /*01c0*/  FENCE.VIEW.ASYNC.S ;  /* 0x00000000000073c6 */ /* 0x004ea40000000000 */
.L_x_1:
[----:B-1----:R-:W-:Y:S05]  /*01d0*/  BSYNC.RECONVERGENT B0 ;  /* 0x0000000000007941 */ /* 0x002fea0003800200 */
.L_x_0:
[----:B--2---:R-:W-:Y:S06]  /*01e0*/  BAR.SYNC.DEFER_BLOCKING 0x0 ;  /* 0x0000000000007b1d */ /* 0x004fec0000010000 */
[----:B------:R-:W-:Y:S04]  /*01f0*/  BSSY.RECONVERGENT B0, `(.L_x_2) ;  /* 0x000001a000007945 */ /* 0x000fe80003800200 */
[----:B------:R-:W-:Y:S05]  /*0200*/  @P0 BRA `(.L_x_3) ;  /* 0x0000000000480947 */ /* 0x000fea0003800000 */
[----:B------:R-:W1:Y:S01]  /*0210*/  S2UR UR4, SR_CgaCtaId ;  /* 0x00000000000479c3 */ /* 0x000e620000008800 */
[----:B------:R-:W-:Y:S01]  /*0220*/  UMOV UR36, 0x400 ;  /* 0x0000040000247882 */ /* 0x000fe20000000000 */
[----:B------:R-:W-:Y:S01]  /*0230*/  PLOP3.LUT P0, PT, PT, PT, PT, 0x80, 0x8 ;  /* 0x000000000008781c */ /* 0x000fe20003f0f070 */
[----:B------:R-:W-:Y:S01]  /*0240*/  UIADD3 UR5, UPT, UPT, UR36, 0x200, URZ ;  /* 0x0000020024057890 */ /* 0x000fe2000fffe0ff */
[----:B------:R-:W2:Y:S03]  /*0250*/  LDCU.64 UR6, c[0x0][0x348] ;  /* 0x00006900ff0677ac */ /* 0x000ea60008000a00 */
[----:B-1----:R-:W-:Y:S02]  /*0260*/  ULEA UR5, UR4, UR5, 0x18 ;  /* 0x0000000504057291 */ /* 0x002fe4000f8ec0ff */
[----:B------:R-:W-:-:S04]  /*0270*/  ULEA UR36, UR4, UR36, 0x18 ;  /* 0x0000002404247291 */ /* 0x000fc8000f8ec0ff */
[----:B------:R-:W-:-:S04]  /*0280*/  MOV R16, UR5 ;  /* 0x0000000500107c02 */ /* 0x000fc80008000f00 */
[----:B--2---:R-:W-:-:S15]  /*0290*/  R2UR UR37, R16 ;  /* 0x00000000102572ca */ /* 0x004fde00000e0000 */
.L_x_4:
[----:B------:R-:W-:Y:S01]  /*02a0*/  @P0 ELECT P1, URZ, PT ;  /* 0x0000000000ff082f */ /* 0x000fe20003820000 */
[----:B------:R-:W-:Y:S02]  /*02b0*/  UMOV UR39, UR38 ;  /* 0x0000002600277c82 */ /* 0x000fe40008000000 */
[----:B------:R1:W-:Y:S10]  /*02c0*/  UTMALDG.2D [UR36], [UR6] ;  /* 0x00000024060075b4 */ /* 0x0003f40008008000 */
[----:B------:R-:W-:-:S02]  /*02d0*/  @P1 PLOP3.LUT P0, PT, P1, PT, PT, 0x8, 0x80 ;  /* 0x000000000080181c */ /* 0x000fc40000f0e170 */
[----:B------:R-:W-:-:S11]  /*02e0*/  PLOP3.LUT P1, PT, PT, PT, PT, 0x8, 0x80 ;  /* 0x000000000080781c */ /* 0x000fd60003f2e170 */
[----:B-1----:R-:W-:Y:S05]  /*02f0*/  @P0 BRA.U.ANY `(.L_x_4) ;  /* 0xfffffffd00e80947 */ /* 0x002fea000393ffff */
[----:B------:R-:W-:-:S06]  /*0300*/  IMAD.MOV.U32 R5, RZ, RZ, 0x200 ;  /* 0x00000200ff057424 */ /* 0x000fcc00078e00ff */
[----:B------:R3:W4:Y:S01]  /*0310*/  SYNCS.ARRIVE.TRANS64 R4, [R16+URZ], R5 ;  /* 0x00000005100479a7 */ /* 0x00072200080000ff */
[----:B------:R-:W-:Y:S05]  /*0320*/  BRA `(.L_x_5) ;  /* 0x0000000000187947 */ /* 0x000fea0003800000 */
.L_x_3:
[----:B------:R-:W1:Y:S01]  /*0330*/  S2UR UR5, SR_CgaCtaId ;  /* 0x00000000000579c3 */ /* 0x000e620000008800 */
[----:B------:R-:W-:Y:S02]  /*0340*/  UMOV UR4, 0x400 ;  /* 0x0000040000047882 */ /* 0x000fe40000000000 */
[----:B------:R-:W-:-:S04]  /*0350*/  UIADD3 UR4, UPT, UPT, UR4, 0x200, URZ ;  /* 0x0000020004047890 */ /* 0x000fc8000fffe0ff */
[----:B-1----:R-:W-:-:S06]  /*0360*/  ULEA UR4, UR5, UR4, 0x18 ;  /* 0x0000000405047291 */ /* 0x002fcc000f8ec0ff */
[----:B------:R-:W-:-:S04]  /*0370*/  IMAD.U32 R16, RZ, RZ, UR4 ;  /* 0x00000004ff107e24 */ /* 0x000fc8000f8e00ff */
[----:B------:R1:W2:Y:S03]  /*0380*/  SYNCS.ARRIVE.TRANS64.A1T0 R4, [R16+URZ], RZ ;  /* 0x000000ff100479a7 */ /* 0x0002a600081000ff */
.L_x_5:
[----:B------:R-:W-:Y:S05]  /*0390*/  BSYNC.RECONVERGENT B0 ;  /* 0x0000000000007941 */ /* 0x000fea0003800200 */
.L_x_2:
[----:B------:R-:W-:Y:S01]  /*03a0*/  CS2R R6, SR_GLOBALTIMERLO ;  /* 0x0000000000067805 */ /* 0x000fe20000015200 */
[----:B--2-4-:R-:W2:Y:S01]  /*03b0*/  SYNCS.PHASECHK.TRANS64.TRYWAIT P0, [R16+URZ], R5 ;  /* 0x00000005100075a7 */ /* 0x014ea200080011ff */
[----:B------:R-:W-:Y:S04]  /*03c0*/  BSSY B0, `(.L_x_6) ;  /* 0x000001c000007945 */ /* 0x000fe80003800000 */
[----:B--2---:R-:W-:Y:S05]  /*03d0*/  @P0 BRA `(.L_x_7) ;  /* 0x0000000000680947 */ /* 0x004fea0003800000 */
[----:B------:R-:W-:-:S07]  /*03e0*/  HFMA2 R10, -RZ, RZ, 0, 0 ;  /* 0x00000000ff0a7431 */ /* 0x000fce00000001ff */
.L_x_11:
[C---:B------:R-:W-:Y:S01]  /*03f0*/  ISETP.GT.AND P0, PT, R10.reuse, 0xf, PT ;  /* 0x0000000f0a00780c */ /* 0x040fe20003f04270 */
[----:B------:R-:W-:Y:S05]  /*0400*/  YIELD ;  /* 0x0000000000007946 */ /* 0x000fea0003800000 */
[----:B------:R-:W-:Y:S07]  /*0410*/  BSSY B1, `(.L_x_8) ;  /* 0x0000014000017945 */ /* 0x000fee0003800000 */
[----:B------:R-:W-:Y:S01]  /*0420*/  @!P0 VIADD R10, R10, 0x1 ;  /* 0x000000010a0a8836 */ /* 0x000fe20000000000 */
[----:B------:R-:W-:Y:S06]  /*0430*/  @!P0 BRA `(.L_x_9) ;  /* 0x0000000000448947 */ /* 0x000fec0003800000 */
[----:B------:R-:W-:-:S06]  /*0440*/  CS2R R8, SR_GLOBALTIMERLO ;  /* 0x0000000000087805 */ /* 0x000fcc0000015200 */
[----:B------:R-:W-:-:S05]  /*0450*/  IADD3 R3, P0, PT, -R6, R8, RZ ;  /* 0x0000000806037210 */ /* 0x000fca0007f1e1ff */
[----:B------:R-:W-:Y:S01]  /*0460*/  IMAD.X R8, R9, 0x1, ~R7, P0 ;  /* 0x0000000109087824 */ /* 0x000fe200000e0e07 */
[----:B------:R-:W-:-:S04]  /*0470*/  ISETP.GE.U32.AND P0, PT, R3, 0x3d0900, PT ;  /* 0x003d09000300780c */ /* 0x000fc80003f06070 */
[----:B------:R-:W-:-:S13]  /*0480*/  ISETP.GE.AND.EX P0, PT, R8, RZ, PT, P0 ;  /* 0x000000ff0800720c */ /* 0x000fda0003f06300 */
[----:B------:R-:W-:Y:S05]  /*0490*/  @!P0 BRA `(.L_x_10) ;  /* 0x0000000000088947 */ /* 0x000fea0003800000 */
[----:B------:R-:W-:Y:S05]  /*04a0*/  NANOSLEEP 0xf4240 ;  /* 0x000f42400000795d */ /* 0x000fea0003800000 */
[----:B------:R-:W-:Y:S05]  /*04b0*/  BRA `(.L_x_9) ;  /* 0x0000000000247947 */ /* 0x000fea0003800000 */
.L_x_10:
[----:B------:R-:W-:-:S04]  /*04c0*/  ISETP.GE.U32.AND P0, PT, R3, 0x9c40, PT ;  /* 0x00009c400300780c */ /* 0x000fc80003f06070 */
[----:B------:R-:W-:-:S13]  /*04d0*/  ISETP.GE.AND.EX P0, PT, R8, RZ, PT, P0 ;  /* 0x000000ff0800720c */ /* 0x000fda0003f06300 */
[----:B------:R-:W-:Y:S05]  /*04e0*/  @!P0 BRA `(.L_x_9) ;  /* 0x0000000000188947 */ /* 0x000fea0003800000 */
[----:B------:R-:W-:-:S04]  /*04f0*/  SHF.R.S32.HI R0, RZ, 0x1f, R8 ;  /* 0x0000001fff007819 */ /* 0x000fc80000011408 */
[----:B------:R-:W-:-:S04]  /*0500*/  LEA.HI R0, P0, R0, R3, RZ, 0x2 ;  /* 0x0000000300007211 */ /* 0x000fc800078110ff */
[----:B------:R-:W-:-:S04]  /*0510*/  IADD3.X R3, PT, PT, RZ, R8, RZ, P0, !PT ;  /* 0x00000008ff037210 */ /* 0x000fc800007fe4ff */
[----:B------:R-:W-:-:S04]  /*0520*/  SHF.R.U64 R0, R0, 0x2, R3 ;  /* 0x0000000200007819 */ /* 0x000fc80000001203 */
[----:B------:R-:W-:Y:S05]  /*0530*/  NANOSLEEP R0 ;  /* 0x000000000000735d */ /* 0x000fea0003800000 */
[----:B------:R-:W-:Y:S01]  /*0540*/  NOP ;  /* 0x0000000000007918 */ /* 0x000fe20000000000 */
.L_x_9:
[----:B------:R-:W-:Y:S05]  /*0550*/  BSYNC B1 ;  /* 0x0000000000017941 */ /* 0x000fea0003800000 */
.L_x_8:
[----:B------:R-:W2:Y:S02]  /*0560*/  SYNCS.PHASECHK.TRANS64.TRYWAIT P0, [R16+URZ], R5 ;  /* 0x00000005100075a7 */ /* 0x000ea400080011ff */
[----:B--2---:R-:W-:Y:S05]  /*0570*/  @!P0 BRA `(.L_x_11) ;  /* 0xfffffffc009c8947 */ /* 0x004fea000383ffff */
.L_x_7:
[----:B------:R-:W-:Y:S05]  /*0580*/  BSYNC B0 ;  /* 0x0000000000007941 */ /* 0x000fea0003800000 */
.L_x_6:
[----:B------:R-:W-:-:S13]  /*0590*/  ISETP.NE.AND P0, PT, R18, RZ, PT ;  /* 0x000000ff1200720c */ /* 0x000fda0003f05270 */
[----:B------:R-:W-:Y:S05]  /*05a0*/  @P0 BRA `(.L_x_12) ;  /* 0x0000000000e00947 */ /* 0x000fea0003800000 */
[----:B------:R-:W2:Y:S01]  /*05b0*/  S2R R3, SR_CgaCtaId ;  /* 0x0000000000037919 */ /* 0x000ea20000008800 */
[----:B------:R-:W-:Y:S01]  /*05c0*/  MOV R0, 0x400 ;  /* 0x0000040000007802 */ /* 0x000fe20000000f00 */
[----:B------:R-:W-:-:S03]  /*05d0*/  IMAD.MOV.U32 R5, RZ, RZ, 0x40 ;  /* 0x00000040ff057424 */ /* 0x000fc600078e00ff */
[----:B--2---:R-:W-:-:S07]  /*05e0*/  LEA R0, R3, R0, 0x18 ;  /* 0x0000000003007211 */ /* 0x004fce00078ec0ff */
.L_x_13:
[----:B-----5:R-:W-:Y:S01]  /*05f0*/  IMAD.IADD R3, R0, 0x1, R5 ;  /* 0x0000000100037824 */ /* 0x020fe200078e0205 */
[----:B------:R-:W-:-:S04]  /*0600*/  IADD3 R5, PT, PT, R5, 0x80, RZ ;  /* 0x0000008005057810 */ /* 0x000fc80007ffe0ff */
[----:B------:R-:W2:Y:S01]  /*0610*/  LDS.128 R24, [R3+-0x40] ;  /* 0xffffc00003187984 */ /* 0x000ea20000000c00 */
[----:B------:R-:W-:-:S03]  /*0620*/  ISETP.NE.AND P0, PT, R5, 0x240, PT ;  /* 0x000002400500780c */ /* 0x000fc60003f05270 */
[----:B------:R-:W4:Y:S04]  /*0630*/  LDS.128 R8, [R3+-0x30] ;  /* 0xffffd00003087984 */ /* 0x000f280000000c00 */
[----:B------:R-:W5:Y:S04]  /*0640*/  LDS.128 R28, [R3+-0x20] ;  /* 0xffffe000031c7984 */ /* 0x000f680000000c00 */
[----:B------:R-:W1:Y:S04]  /*0650*/  LDS.128 R20, [R3+-0x10] ;  /* 0xfffff00003147984 */ /* 0x000e680000000c00 */
[----:B------:R-:W3:Y:S01]  /*0660*/  LDS.128 R12, [R3+0x10] ;  /* 0x00001000030c7984 */ /* 0x000ee20000000c00 */
[----:B--2---:R-:W-:-:S02]  /*0670*/  HADD2 R27, R27, 0.0999755859375, 0.0999755859375 ;  /* 0x2e662e661b1b7430 */ /* 0x004fc40000000000 */
[----:B------:R-:W-:Y:S02]  /*0680*/  HADD2 R26, R26, 0.0999755859375, 0.0999755859375 ;  /* 0x2e662e661a1a7430 */ /* 0x000fe40000000000 */
[----:B------:R-:W-:Y:S02]  /*0690*/  HADD2 R25, R25, 0.0999755859375, 0.0999755859375 ;  /* 0x2e662e6619197430 */ /* 0x000fe40000000000 */
[----:B------:R-:W-:Y:S02]  /*06a0*/  HADD2 R24, R24, 0.0999755859375, 0.0999755859375 ;  /* 0x2e662e6618187430 */ /* 0x000fe40000000000 */
[----:B----4-:R-:W-:Y:S02]  /*06b0*/  HADD2 R35, R11, 0.0999755859375, 0.0999755859375 ;  /* 0x2e662e660b237430 */ /* 0x010fe40000000000 */
[----:B------:R-:W-:Y:S01]  /*06c0*/  HADD2 R34, R10, 0.0999755859375, 0.0999755859375 ;  /* 0x2e662e660a227430 */ /* 0x000fe20000000000 */
[----:B------:R-:W-:Y:S01]  /*06d0*/  STS.128 [R3+-0x40], R24 ;  /* 0xffffc01803007388 */ /* 0x000fe20000000c00 */
[----:B------:R-:W-:-:S02]  /*06e0*/  HADD2 R33, R9, 0.0999755859375, 0.0999755859375 ;  /* 0x2e662e6609217430 */ /* 0x000fc40000000000 */
[----:B------:R-:W-:Y:S01]  /*06f0*/  HADD2 R32, R8, 0.0999755859375, 0.0999755859375 ;  /* 0x2e662e6608207430 */ /* 0x000fe20000000000 */
[----:B------:R-:W2:Y:S01]  /*0700*/  LDS.128 R24, [R3+0x20] ;  /* 0x0000200003187984 */ /* 0x000ea20000000c00 */
[----:B-----5:R-:W-:Y:S02]  /*0710*/  HADD2 R31, R31, 0.0999755859375, 0.0999755859375 ;  /* 0x2e662e661f1f7430 */ /* 0x020fe40000000000 */
[----:B------:R-:W-:Y:S01]  /*0720*/  HADD2 R30, R30, 0.0999755859375, 0.0999755859375 ;  /* 0x2e662e661e1e7430 */ /* 0x000fe20000000000 */
[----:B------:R-:W-:Y:S01]  /*0730*/  STS.128 [R3+-0x30], R32 ;  /* 0xffffd02003007388 */ /* 0x000fe20000000c00 */
[----:B------:R-:W-:Y:S02]  /*0740*/  HADD2 R29, R29, 0.0999755859375, 0.0999755859375 ;  /* 0x2e662e661d1d7430 */ /* 0x000fe40000000000 */
[----:B------:R-:W-:Y:S01]  /*0750*/  HADD2 R28, R28, 0.0999755859375, 0.0999755859375 ;  /* 0x2e662e661c1c7430 */ /* 0x000fe20000000000 */
[----:B------:R-:W4:Y:S01]  /*0760*/  LDS.128 R8, [R3] ;  /* 0x0000000003087984 */ /* 0x000f220000000c00 */
[----:B-1----:R-:W-:-:S02]  /*0770*/  HADD2 R23, R23, 0.0999755859375, 0.0999755859375 ;  /* 0x2e662e6617177430 */ /* 0x002fc40000000000 */
[----:B------:R-:W-:Y:S01]  /*0780*/  HADD2 R22, R22, 0.0999755859375, 0.0999755859375 ;  /* 0x2e662e6616167430 */ /* 0x000fe20000000000 */
[----:B------:R-:W1:Y:S01]  /*0790*/  LDS.128 R32, [R3+0x30] ;  /* 0x0000300003207984 */ /* 0x000e620000000c00 */
[----:B------:R-:W-:Y:S02]  /*07a0*/  HADD2 R21, R21, 0.0999755859375, 0.0999755859375 ;  /* 0x2e662e6615157430 */ /* 0x000fe40000000000 */
[----:B------:R-:W-:Y:S01]  /*07b0*/  HADD2 R20, R20, 0.0999755859375, 0.0999755859375 ;  /* 0x2e662e6614147430 */ /* 0x000fe20000000000 */
[----:B------:R5:W-:Y:S01]  /*07c0*/  STS.128 [R3+-0x20], R28 ;  /* 0xffffe01c03007388 */ /* 0x000be20000000c00 */
[----:B---3--:R-:W-:Y:S02]  /*07d0*/  HADD2 R15, R15, 0.0999755859375, 0.0999755859375 ;  /* 0x2e662e660f0f7430 */ /* 0x008fe40000000000 */
[----:B------:R-:W-:Y:S01]  /*07e0*/  HADD2 R14, R14, 0.0999755859375, 0.0999755859375 ;  /* 0x2e662e660e0e7430 */ /* 0x000fe20000000000 */
[----:B------:R5:W-:Y:S01]  /*07f0*/  STS.128 [R3+-0x10], R20 ;  /* 0xfffff01403007388 */ /* 0x000be20000000c00 */
[----:B------:R-:W-:-:S02]  /*0800*/  HADD2 R13, R13, 0.0999755859375, 0.0999755859375 ;  /* 0x2e662e660d0d7430 */ /* 0x000fc40000000000 */
[----:B------:R-:W-:-:S05]  /*0810*/  HADD2 R12, R12, 0.0999755859375, 0.0999755859375 ;  /* 0x2e662e660c0c7430 */ /* 0x000fca0000000000 */
[----:B------:R5:W-:Y:S01]  /*0820*/  STS.128 [R3+0x10], R12 ;  /* 0x0000100c03007388 */ /* 0x000be20000000c00 */
[----:B--2---:R-:W-:Y:S02]  /*0830*/  HADD2 R27, R27, 0.0999755859375, 0.0999755859375 ;  /* 0x2e662e661b1b7430 */ /* 0x004fe40000000000 */
[----:B------:R-:W-:Y:S02]  /*0840*/  HADD2 R26, R26, 0.0999755859375, 0.0999755859375 ;  /* 0x2e662e661a1a7430 */ /* 0x000fe40000000000 */
[----:B------:R-:W-:Y:S02]  /*0850*/  HADD2 R25, R25, 0.0999755859375, 0.0999755859375 ;  /* 0x2e662e6619197430 */ /* 0x000fe40000000000 */
[----:B------:R-:W-:Y:S02]  /*0860*/  HADD2 R24, R24, 0.0999755859375, 0.0999755859375 ;  /* 0x2e662e6618187430 */ /* 0x000fe40000000000 */
[----:B----4-:R-:W-:Y:S02]  /*0870*/  HADD2 R11, R11, 0.0999755859375, 0.0999755859375 ;  /* 0x2e662e660b0b7430 */ /* 0x010fe40000000000 */
[----:B------:R-:W-:Y:S01]  /*0880*/  HADD2 R10, R10, 0.0999755859375, 0.0999755859375 ;  /* 0x2e662e660a0a7430 */ /* 0x000fe20000000000 */
[----:B------:R5:W-:Y:S01]  /*0890*/  STS.128 [R3+0x20], R24 ;  /* 0x0000201803007388 */ /* 0x000be20000000c00 */
[----:B------:R-:W-:-:S02]  /*08a0*/  HADD2 R9, R9, 0.0999755859375, 0.0999755859375 ;  /* 0x2e662e6609097430 */ /* 0x000fc40000000000 */
[----:B------:R-:W-:Y:S02]  /*08b0*/  HADD2 R8, R8, 0.0999755859375, 0.0999755859375 ;  /* 0x2e662e6608087430 */ /* 0x000fe40000000000 */
[----:B-1----:R-:W-:Y:S02]  /*08c0*/  HADD2 R35, R35, 0.0999755859375, 0.0999755859375 ;  /* 0x2e662e6623237430 */ /* 0x002fe40000000000 */
[----:B------:R-:W-:Y:S01]  /*08d0*/  HADD2 R34, R34, 0.0999755859375, 0.0999755859375 ;  /* 0x2e662e6622227430 */ /* 0x000fe20000000000 */
[----:B------:R5:W-:Y:S01]  /*08e0*/  STS.128 [R3], R8 ;  /* 0x0000000803007388 */ /* 0x000be20000000c00 */
[----:B------:R-:W-:Y:S02]  /*08f0*/  HADD2 R33, R33, 0.0999755859375, 0.0999755859375 ;  /* 0x2e662e6621217430 */ /* 0x000fe40000000000 */
[----:B------:R-:W-:-:S05]  /*0900*/  HADD2 R32, R32, 0.0999755859375, 0.0999755859375 ;  /* 0x2e662e6620207430 */ /* 0x000fca0000000000 */
[----:B------:R5:W-:Y:S01]  /*0910*/  STS.128 [R3+0x30], R32 ;  /* 0x0000302003007388 */ /* 0x000be20000000c00 */
[----:B------:R-:W-:Y:S05]  /*0920*/  @P0 BRA `(.L_x_13) ;  /* 0xfffffffc00300947 */ /* 0x000fea000383ffff */
.L_x_12:
[----:B------:R-:W-:Y:S05]  /*0930*/  WARPSYNC.ALL ;  /* 0x0000000000007948 */ /* 0x000fea0003800000 */
[----:B------:R-:W-:Y:S01]  /*0940*/  UISETP.NE.AND UP0, UPT, UR40, 0x1, UPT ;  /* 0x000000012800788c */ /* 0x000fe2000bf05270 */
[----:B------:R-:W-:Y:S05]  /*0950*/  BAR.SYNC.DEFER_BLOCKING 0x0 ;  /* 0x0000000000007b1d */ /* 0x000fea0000010000 */
[----:B------:R-:W-:Y:S01]  /*0960*/  PLOP3.LUT P0, PT, PT, PT, UP0, 0x80, 0x8 ;  /* 0x000000000008781c */ /* 0x000fe20003f0f008 */
[----:B------:R-:W-:Y:S03]  /*0970*/  BSSY.RECONVERGENT B6, `(.L_x_14) ;  /* 0x00001a6000067945 */ /* 0x000fe60003800200 */
[----:B------:R-:W-:-:S13]  /*0980*/  ISETP.NE.OR P0, PT, R18, RZ, P0 ;  /* 0x000000ff1200720c */ /* 0x000fda0000705670 */
[----:B------:R-:W-:Y:S05]  /*0990*/  @P0 BRA `(.L_x_15) ;  /* 0x00000018008c0947 */ /* 0x000fea0003800000 */
[----:B------:R-:W-:Y:S01]  /*09a0*/  MOV R0, 0x0 ;  /* 0x0000000000007802 */ /* 0x000fe20000000f00 */
[----:B------:R-:W2:Y:S01]  /*09b0*/  LDCU.64 UR4, c[0x4][0x70] ;  /* 0x01000e00ff0477ac */ /* 0x000ea20008000a00 */
[----:B------:R-:W-:Y:S02]  /*09c0*/  CS2R R6, SRZ ;  /* 0x0000000000067805 */ /* 0x000fe4000001ff00 */
[----:B-----5:R4:W5:Y:S01]  /*09d0*/  LDC.64 R8, c[0x4][R0] ;  /* 0x0100000000087b82 */ /* 0x0209620000000a00 */
[----:B--2---:R-:W-:Y:S01]  /*09e0*/  IMAD.U32 R4, RZ, RZ, UR4 ;  /* 0x00000004ff047e24 */ /* 0x004fe2000f8e00ff */
[----:B----4-:R-:W-:-:S07]  /*09f0*/  MOV R5, UR5 ;  /* 0x0000000500057c02 */ /* 0x010fce0008000f00 */
[----:B------:R-:W-:-:S07]  /*0a00*/  LEPC R20, `(.L_x_16) ;  /* 0x000000001014794e */ /* 0x000fce0000000000 */
[----:B-1-3-5:R-:W-:Y:S05]  /*0a10*/  CALL.ABS.NOINC R8 ;  /* 0x0000000008007343 */ /* 0x02afea0003c00000 */
.L_x_16:
[----:B------:R-:W1:Y:S01]  /*0a20*/  S2R R3, SR_CgaCtaId ;  /* 0x0000000000037919 */ /* 0x000e620000008800 */
[----:B------:R-:W-:Y:S01]  /*0a30*/  MOV R24, 0x400 ;  /* 0x0000040000187802 */ /* 0x000fe20000000f00 */
[----:B------:R-:W-:-:S03]  /*0a40*/  IMAD.MOV.U32 R25, RZ, RZ, 0x20 ;  /* 0x00000020ff197424 */ /* 0x000fc600078e00ff */
[----:B-1----:R-:W-:-:S07]  /*0a50*/  LEA R24, R3, R24, 0x18 ;  /* 0x0000001803187211 */ /* 0x002fce00078ec0ff */
.L_x_51:
[----:B------:R-:W-:Y:S01]  /*0a60*/  IADD3 R23, PT, PT, R24, R25, RZ ;  /* 0x0000001918177210 */ /* 0x000fe20007ffe0ff */
[----:B------:R-:W1:Y:S01]  /*0a70*/  LDCU UR4, c[0x0][0x2f8] ;  /* 0x00005f00ff0477ac */ /* 0x000e620008000800 */
[----:B------:R-:W-:Y:S01]  /*0a80*/  MOV R22, 0x0 ;  /* 0x0000000000167802 */ /* 0x000fe20000000f00 */
[----:B------:R-:W-:Y:S01]  /*0a90*/  IMAD.MOV.U32 R6, RZ, RZ, R17 ;  /* 0x000000ffff067224 */ /* 0x000fe200078e0011 */
[----:B------:R-:W-:Y:S01]  /*0aa0*/  IADD3 R25, PT, PT, R25, 0x40, RZ ;  /* 0x0000004019197810 */ /* 0x000fe20007ffe0ff */
[----:B------:R-:W2:Y:S01]  /*0ab0*/  LDS.U16 R0, [R23+-0x20] ;  /* 0xffffe00017007984 */ /* 0x000ea20000000400 */
[----:B------:R3:W4:Y:S01]  /*0ac0*/  LDC.64 R8, c[0x4][R22] ;  /* 0x0100000016087b82 */ /* 0x0007220000000a00 */
[----:B------:R-:W-:Y:S02]  /*0ad0*/  MOV R7, R2 ;  /* 0x0000000200077202 */ /* 0x000fe40000000f00 */
[----:B------:R-:W-:Y:S01]  /*0ae0*/  ISETP.NE.AND P0, PT, R25, 0x220, PT ;  /* 0x000002201900780c */ /* 0x000fe20003f05270 */
[----:B-1----:R-:W-:Y:S01]  /*0af0*/  VIADD R19, R17, -UR4 ;  /* 0x8000000411137c36 */ /* 0x002fe20008000000 */
[----:B------:R-:W1:Y:S02]  /*0b00*/  LDCU.64 UR4, c[0x4][0x50] ;  /* 0x01000a00ff0477ac */ /* 0x000e640008000a00 */
[----:B-1----:R-:W-:Y:S01]  /*0b10*/  IMAD.U32 R4, RZ, RZ, UR4 ;  /* 0x00000004ff047e24 */ /* 0x002fe2000f8e00ff */
[----:B------:R-:W-:Y:S01]  /*0b20*/  MOV R5, UR5 ;  /* 0x0000000500057c02 */ /* 0x000fe20008000f00 */
[----:B--2---:R-:W-:-:S04]  /*0b30*/  HADD2.F32 R0, -RZ, R0.H0_H0 ;  /* 0x20000000ff007230 */ /* 0x004fc80000004100 */
[----:B------:R1:W2:Y:S02]  /*0b40*/  F2F.F64.F32 R10, R0 ;  /* 0x00000000000a7310 */ /* 0x0002a40000201800 */
[----:B-1----:R-:W-:Y:S01]  /*0b50*/  P2R R0, PR, RZ, 0x1 ;  /* 0x00000001ff007803 */ /* 0x002fe20000000000 */
[----:B--2-4-:R3:W-:Y:S06]  /*0b60*/  STL.64 [R19], R10 ;  /* 0x0000000a13007387 */ /* 0x0147ec0000100a00 */
[----:B------:R-:W-:-:S07]  /*0b70*/  LEPC R20, `(.L_x_17) ;  /* 0x000000001014794e */ /* 0x000fce0000000000 */
[----:B---3--:R-:W-:Y:S05]  /*0b80*/  CALL.ABS.NOINC R8 ;  /* 0x0000000008007343 */ /* 0x008fea0003c00000 */
.L_x_17:
[----:B------:R-:W1:Y:S01]  /*0b90*/  LDS.U16 R0, [R23+-0x1e] ;  /* 0xffffe20017007984 */ /* 0x000e620000000400 */
[----:B------:R2:W3:Y:S01]  /*0ba0*/  LDC.64 R8, c[0x4][R22] ;  /* 0x0100000016087b82 */ /* 0x0004e20000000a00 */
[----:B------:R-:W4:Y:S01]  /*0bb0*/  LDCU.64 UR4, c[0x4][0x50] ;  /* 0x01000a00ff0477ac */ /* 0x000f220008000a00 */
[----:B------:R-:W-:Y:S01]  /*0bc0*/  IMAD.MOV.U32 R6, RZ, RZ, R17 ;  /* 0x000000ffff067224 */ /* 0x000fe200078e0011 */
[----:B------:R-:W-:Y:S01]  /*0bd0*/  MOV R7, R2 ;  /* 0x0000000200077202 */ /* 0x000fe20000000f00 */
[----:B----4-:R-:W-:Y:S01]  /*0be0*/  IMAD.U32 R4, RZ, RZ, UR4 ;  /* 0x00000004ff047e24 */ /* 0x010fe2000f8e00ff */
[----:B------:R-:W-:Y:S01]  /*0bf0*/  MOV R5, UR5 ;  /* 0x0000000500057c02 */ /* 0x000fe20008000f00 */
[----:B-1----:R-:W-:-:S04]  /*0c00*/  HADD2.F32 R0, -RZ, R0.H0_H0 ;  /* 0x20000000ff007230 */ /* 0x002fc80000004100 */
[----:B------:R-:W1:Y:S02]  /*0c10*/  F2F.F64.F32 R10, R0 ;  /* 0x00000000000a7310 */ /* 0x000e640000201800 */
[----:B-1-3--:R2:W-:Y:S02]  /*0c20*/  STL.64 [R19], R10 ;  /* 0x0000000a13007387 */ /* 0x00a5e40000100a00 */
[----:B------:R-:W-:-:S07]  /*0c30*/  LEPC R20, `(.L_x_18) ;  /* 0x000000001014794e */ /* 0x000fce0000000000 */
[----:B--2---:R-:W-:Y:S05]  /*0c40*/  CALL.ABS.NOINC R8 ;  /* 0x0000000008007343 */ /* 0x004fea0003c00000 */
.L_x_18:
        /* <DEDUP_REMOVED lines=12> */
.L_x_19:
        /* <DEDUP_REMOVED lines=12> */
.L_x_20:
        /* <DEDUP_REMOVED lines=12> */
.L_x_21:
        /* <DEDUP_REMOVED lines=12> */
.L_x_22:
        /* <DEDUP_REMOVED lines=12> */
.L_x_23:
        /* <DEDUP_REMOVED lines=12> */
.L_x_24:
        /* <DEDUP_REMOVED lines=12> */
.L_x_25:
        /* <DEDUP_REMOVED lines=12> */
.L_x_26:
        /* <DEDUP_REMOVED lines=12> */
.L_x_27:
        /* <DEDUP_REMOVED lines=12> */
.L_x_28:
        /* <DEDUP_REMOVED lines=12> */
.L_x_29:
        /* <DEDUP_REMOVED lines=12> */
.L_x_30:
        /* <DEDUP_REMOVED lines=12> */
.L_x_31:
        /* <DEDUP_REMOVED lines=12> */
.L_x_32:
[----:B------:R1:W2:Y:S01]  /*16d0*/  LDC.64 R8, c[0x4][R22] ;  /* 0x0100000016087b82 */ /* 0x0002a20000000a00 */
[----:B------:R-:W3:Y:S01]  /*16e0*/  LDCU.64 UR4, c[0x4][0x8] ;  /* 0x01000100ff0477ac */ /* 0x000ee20008000a00 */
[----:B------:R-:W-:Y:S01]  /*16f0*/  CS2R R6, SRZ ;  /* 0x0000000000067805 */ /* 0x000fe2000001ff00 */
[----:B---3--:R-:W-:Y:S01]  /*1700*/  IMAD.U32 R4, RZ, RZ, UR4 ;  /* 0x00000004ff047e24 */ /* 0x008fe2000f8e00ff */
[----:B-1----:R-:W-:-:S07]  /*1710*/  MOV R5, UR5 ;  /* 0x0000000500057c02 */ /* 0x002fce0008000f00 */
[----:B------:R-:W-:-:S07]  /*1720*/  LEPC R20, `(.L_x_33) ;  /* 0x000000001014794e */ /* 0x000fce0000000000 */
[----:B--2---:R-:W-:Y:S05]  /*1730*/  CALL.ABS.NOINC R8 ;  /* 0x0000000008007343 */ /* 0x004fea0003c00000 */
.L_x_33:
[----:B------:R-:W1:Y:S01]  /*1740*/  LDS.U16 R0, [R23] ;  /* 0x0000000017007984 */ /* 0x000e620000000400 */
        /* <DEDUP_REMOVED lines=11> */
.L_x_34:
[----:B------:R-:W1:Y:S01]  /*1800*/  LDS.U16 R0, [R23+0x2] ;  /* 0x0000020017007984 */ /* 0x000e620000000400 */
        /* <DEDUP_REMOVED lines=11> */
.L_x_35:
        /* <DEDUP_REMOVED lines=12> */
.L_x_36:
        /* <DEDUP_REMOVED lines=12> */
.L_x_37:
        /* <DEDUP_REMOVED lines=12> */
.L_x_38:
        /* <DEDUP_REMOVED lines=12> */
.L_x_39:
        /* <DEDUP_REMOVED lines=12> */
.L_x_40:
        /* <DEDUP_REMOVED lines=12> */
.L_x_41:
        /* <DEDUP_REMOVED lines=12> */
.L_x_42:
        /* <DEDUP_REMOVED lines=12> */
.L_x_43:
        /* <DEDUP_REMOVED lines=12> */
.L_x_44:
        /* <DEDUP_REMOVED lines=12> */
.L_x_45:
        /* <DEDUP_REMOVED lines=12> */
.L_x_46:
        /* <DEDUP_REMOVED lines=12> */
.L_x_47:
        /* <DEDUP_REMOVED lines=12> */
.L_x_48:
        /* <DEDUP_REMOVED lines=12> */
.L_x_49:
[----:B------:R-:W1:Y:S01]  /*2340*/  LDC.64 R22, c[0x4][R22] ;  /* 0x0100000016167b82 */ /* 0x000e620000000a00 */
[----:B------:R-:W2:Y:S01]  /*2350*/  LDCU.64 UR4, c[0x4][0x8] ;  /* 0x01000100ff0477ac */ /* 0x000ea20008000a00 */
[----:B------:R-:W-:Y:S01]  /*2360*/  CS2R R6, SRZ ;  /* 0x0000000000067805 */ /* 0x000fe2000001ff00 */
[----:B--2---:R-:W-:Y:S01]  /*2370*/  IMAD.U32 R4, RZ, RZ, UR4 ;  /* 0x00000004ff047e24 */ /* 0x004fe2000f8e00ff */
[----:B------:R-:W-:-:S07]  /*2380*/  MOV R5, UR5 ;  /* 0x0000000500057c02 */ /* 0x000fce0008000f00 */
[----:B------:R-:W-:-:S07]  /*2390*/  LEPC R20, `(.L_x_50) ;  /* 0x000000001014794e */ /* 0x000fce0000000000 */
[----:B-1----:R-:W-:Y:S05]  /*23a0*/  CALL.ABS.NOINC R22 ;  /* 0x0000000016007343 */ /* 0x002fea0003c00000 */
.L_x_50:
[----:B------:R-:W-:-:S13]  /*23b0*/  ISETP.NE.AND P6, PT, R25, 0x220, PT ;  /* 0x000002201900780c */ /* 0x000fda0003fc5270 */
[----:B------:R-:W-:Y:S05]  /*23c0*/  @P6 BRA `(.L_x_51) ;  /* 0xffffffe400a46947 */ /* 0x000fea000383ffff */
.L_x_15:
[----:B------:R-:W-:Y:S05]  /*23d0*/  BSYNC.RECONVERGENT B6 ;  /* 0x0000000000067941 */ /* 0x000fea0003800200 */
.L_x_14:
[----:B------:R-:W-:Y:S01]  /*23e0*/  @!PT LDS RZ, [RZ] ;  /* 0x00000000fffff984 */ /* 0x000fe20000000800 */
[----:B------:R-:W-:Y:S01]  /*23f0*/  @!PT LDS RZ, [RZ] ;  /* 0x00000000fffff984 */ /* 0x000fe20000000800 */
[----:B------:R-:W-:Y:S01]  /*2400*/  @!PT LDS RZ, [RZ] ;  /* 0x00000000fffff984 */ /* 0x000fe20000000800 */
[----:B------:R-:W-:Y:S01]  /*2410*/  @!PT LDS RZ, [RZ] ;  /* 0x00000000fffff984 */ /* 0x000fe20000000800 */
[----:B------:R2:W-:Y:S06]  /*2420*/  MEMBAR.ALL.CTA ;  /* 0x0000000000007992 */ /* 0x0005ec0000008000 */
[----:B--2---:R-:W2:Y:S01]  /*2430*/  FENCE.VIEW.ASYNC.S ;  /* 0x00000000000073c6 */ /* 0x004ea20000000000 */
[----:B------:R-:W-:Y:S05]  /*2440*/  WARPSYNC.ALL ;  /* 0x0000000000007948 */ /* 0x000fea0003800000 */
[----:B--2---:R-:W-:Y:S01]  /*2450*/  BAR.SYNC.DEFER_BLOCKING 0x0 ;  /* 0x0000000000007b1d */ /* 0x004fe20000010000 */
[----:B------:R-:W-:-:S13]  /*2460*/  ISETP.NE.AND P0, PT, R18, RZ, PT ;  /* 0x000000ff1200720c */ /* 0x000fda0003f05270 */
[----:B------:R-:W-:Y:S05]  /*2470*/  @P0 EXIT ;  /* 0x000000000000094d */ /* 0x000fea0003800000 */
[----:B------:R-:W2:Y:S01]  /*2480*/  S2UR UR5, SR_CgaCtaId ;  /* 0x00000000000579c3 */ /* 0x000ea20000008800 */
[----:B------:R-:W4:Y:S01]  /*2490*/  LDCU.64 UR6, c[0x0][0x348] ;  /* 0x00006900ff0677ac */ /* 0x000f220008000a00 */
[----:B------:R-:W-:Y:S01]  /*24a0*/  UMOV UR4, 0x400 ;  /* 0x0000040000047882 */ /* 0x000fe20000000000 */
[----:B------:R-:W-:Y:S01]  /*24b0*/  UMOV UR37, UR38 ;  /* 0x0000002600257c82 */ /* 0x000fe20008000000 */
[----:B--2---:R-:W-:-:S09]  /*24c0*/  ULEA UR36, UR5, UR4, 0x18 ;  /* 0x0000000405247291 */ /* 0x004fd2000f8ec0ff */
[----:B----4-:R2:W-:Y:S01]  /*24d0*/  UTMASTG.2D [UR36], [UR6] ;  /* 0x00000024060073b5 */ /* 0x0105e20008008000 */
[----:B------:R0:W-:Y:S01]  /*24e0*/  UTMACMDFLUSH ;  /* 0x00000000000079b7 */ /* 0x0001e20000000000 */
[----:B------:R-:W-:-:S04]  /*24f0*/  DEPBAR.LE SB0, 0x0 ;  /* 0x000080000000791a */ /* 0x000fc80000000000 */
[----:B------:R-:W-:Y:S01]  /*2500*/  SYNCS.CCTL.IV [R16+URZ] ;  /* 0x00000000100079b1 */ /* 0x000fe200080000ff */
[----:B--2---:R-:W-:Y:S05]  /*2510*/  EXIT ;  /* 0x000000000000794d */ /* 0x004fea0003800000 */
.L_x_52:
[----:B------:R-:W-:-:S00]  /*2520*/  BRA `(.L_x_52) ;  /* 0xfffffffc00fc7947 */ /* 0x000fc0000383ffff */
[----:B------:R-:W-:-:S00]  /*2530*/  NOP ;  /* 0x0000000000007918 */ /* 0x000fc00000000000 */
        /* <DEDUP_REMOVED lines=12> */
.L_x_220:


//--------------------- .text._Z13tma_1d_kernelP6__halfi --------------------------
	.section	.text._Z13tma_1d_kernelP6__halfi,"ax",@progbits
	.align	128
        .global         _Z13tma_1d_kernelP6__halfi
        .type           _Z13tma_1d_kernelP6__halfi,@function
        .size           _Z13tma_1d_kernelP6__halfi,(.L_x_221 - _Z13tma_1d_kernelP6__halfi)
        .other          _Z13tma_1d_kernelP6__halfi,@"STO_CUDA_ENTRY STV_DEFAULT"
_Z13tma_1d_kernelP6__halfi:
.text._Z13tma_1d_kernelP6__halfi:
[----:B------:R-:W1:Y:S01]  /*0000*/  LDC R1, c[0x0][0x37c] ;  /* 0x0000df00ff017b82 */ /* 0x000e620000000800 */
[----:B------:R-:W2:Y:S01]  /*0010*/  S2R R7, SR_TID.X ;  /* 0x0000000000077919 */ /* 0x000ea20000002100 */
[----:B------:R-:W3:Y:S01]  /*0020*/  LDCU UR4, c[0x0][0x2f8] ;  /* 0x00005f00ff0477ac */ /* 0x000ee20008000800 */
[----:B-1----:R-:W-:Y:S01]  /*0030*/  VIADD R1, R1, 0xfffffff0 ;  /* 0xfffffff001017836 */ /* 0x002fe20000000000 */
[----:B------:R-:W-:Y:S01]  /*0040*/  BSSY.RECONVERGENT B0, `(.L_x_53) ;  /* 0x0000015000007945 */ /* 0x000fe20003800200 */
[----:B------:R-:W1:Y:S03]  /*0050*/  LDCU UR5, c[0x0][0x2fc] ;  /* 0x00005f80ff0577ac */ /* 0x000e660008000800 */
[----:B---3--:R-:W-:-:S05]  /*0060*/  IADD3 R22, P1, PT, R1, UR4, RZ ;  /* 0x0000000401167c10 */ /* 0x008fca000ff3e0ff */
[----:B-1----:R-:W-:Y:S01]  /*0070*/  IMAD.X R19, RZ, RZ, UR5, P1 ;  /* 0x00000005ff137e24 */ /* 0x002fe200088e06ff */
[----:B--2---:R-:W-:-:S13]  /*0080*/  ISETP.NE.AND P0, PT, R7, RZ, PT ;  /* 0x000000ff0700720c */ /* 0x004fda0003f05270 */
[----:B------:R-:W-:Y:S05]  /*0090*/  @P0 BRA `(.L_x_54) ;  /* 0x00000000003c0947 */ /* 0x000fea0003800000 */
[----:B------:R-:W1:Y:S01]  /*00a0*/  S2UR UR6, SR_CgaCtaId ;  /* 0x00000000000679c3 */ /* 0x000e620000008800 */
[----:B------:R-:W2:Y:S01]  /*00b0*/  LDCU UR5, c[0x0][0x360] ;  /* 0x00006c00ff0577ac */ /* 0x000ea20008000800 */
[----:B------:R-:W-:Y:S02]  /*00c0*/  UMOV UR4, 0x400 ;  /* 0x0000040000047882 */ /* 0x000fe40000000000 */
[----:B-1----:R-:W-:Y:S02]  /*00d0*/  ULEA UR6, UR6, UR4, 0x18 ;  /* 0x0000000406067291 */ /* 0x002fe4000f8ec0ff */
[----:B--2---:R-:W-:-:S04]  /*00e0*/  UIADD3 UR4, UPT, UPT, -UR5, 0x100000, URZ ;  /* 0x0010000005047890 */ /* 0x004fc8000fffe1ff */
[----:B------:R-:W-:Y:S02]  /*00f0*/  USHF.L.U32 UR5, UR4, 0xb, URZ ;  /* 0x0000000b04057899 */ /* 0x000fe400080006ff */
[----:B------:R-:W-:Y:S01]  /*0100*/  USHF.L.U32 UR4, UR4, 0x1, URZ ;  /* 0x0000000104047899 */ /* 0x000fe200080006ff */
        /* <DEDUP_REMOVED lines=8> */
.L_x_54:
[----:B-1----:R-:W-:Y:S05]  /*0190*/  BSYNC.RECONVERGENT B0 ;  /* 0x0000000000007941 */ /* 0x002fea0003800200 */
.L_x_53:
[----:B--2---:R-:W-:Y:S06]  /*01a0*/  BAR.SYNC.DEFER_BLOCKING 0x0 ;  /* 0x0000000000007b1d */ /* 0x004fec0000010000 */
[----:B------:R-:W-:Y:S04]  /*01b0*/  BSSY.RECONVERGENT B0, `(.L_x_55) ;  /* 0x0000014000007945 */ /* 0x000fe80003800200 */
[----:B------:R-:W-:Y:S05]  /*01c0*/  @P0 BRA `(.L_x_56) ;  /* 0x0000000000480947 */ /* 0x000fea0003800000 */
[----:B------:R-:W1:Y:S01]  /*01d0*/  LDCU UR4, c[0x0][0x388] ;  /* 0x00007100ff0477ac */ /* 0x000e620008000800 */
[----:B------:R-:W2:Y:S01]  /*01e0*/  S2UR UR6, SR_CgaCtaId ;  /* 0x00000000000679c3 */ /* 0x000ea20000008800 */
[----:B------:R-:W-:Y:S01]  /*01f0*/  PLOP3.LUT P0, PT, PT, PT, PT, 0x80, 0x8 ;  /* 0x000000000008781c */ /* 0x000fe20003f0f070 */
[----:B------:R-:W-:Y:S01]  /*0200*/  UMOV UR7, 0x400 ;  /* 0x0000040000077882 */ /* 0x000fe20000000000 */
[----:B------:R-:W3:Y:S01]  /*0210*/  LDCU.64 UR10, c[0x0][0x380] ;  /* 0x00007000ff0a77ac */ /* 0x000ee20008000a00 */
[----:B------:R-:W-:Y:S02]  /*0220*/  UIADD3 UR5, UPT, UPT, UR7, 0x10, URZ ;  /* 0x0000001007057890 */ /* 0x000fe4000fffe0ff */
[----:B-1----:R-:W-:-:S04]  /*0230*/  USHF.L.U32 UR4, UR4, 0x1, URZ ;  /* 0x0000000104047899 */ /* 0x002fc800080006ff */
[----:B------:R-:W-:Y:S02]  /*0240*/  USHF.R.U32.HI UR8, URZ, 0x4, UR4 ;  /* 0x00000004ff087899 */ /* 0x000fe40008011604 */
[----:B--2---:R-:W-:Y:S02]  /*0250*/  ULEA UR7, UR6, UR7, 0x18 ;  /* 0x0000000706077291 */ /* 0x004fe4000f8ec0ff */
[----:B------:R-:W-:Y:S02]  /*0260*/  ULEA UR6, UR6, UR5, 0x18 ;  /* 0x0000000506067291 */ /* 0x000fe4000f8ec0ff */
[----:B---3--:R-:W-:-:S12]  /*0270*/  UPRMT UR8, UR8, 0x5410, URZ ;  /* 0x0000541008087896 */ /* 0x008fd800080000ff */
.L_x_57:
[----:B------:R-:W-:Y:S01]  /*0280*/  @P0 ELECT P1, URZ, PT ;  /* 0x0000000000ff082f */ /* 0x000fe20003820000 */
[----:B------:R1:W-:-:S12]  /*0290*/  UBLKCP.S.G [UR6], [UR10], UR8 ;  /* 0x000000060a0073ba */ /* 0x0003d80008000208 */
[----:B------:R-:W-:Y:S02]  /*02a0*/  @P1 PLOP3.LUT P0, PT, P1, PT, PT, 0x8, 0x80 ;  /* 0x000000000080181c */ /* 0x000fe40000f0e170 */
[----:B------:R-:W-:-:S11]  /*02b0*/  PLOP3.LUT P1, PT, PT, PT, PT, 0x8, 0x80 ;  /* 0x000000000080781c */ /* 0x000fd60003f2e170 */
[----:B-1----:R-:W-:Y:S05]  /*02c0*/  @P0 BRA.U.ANY `(.L_x_57) ;  /* 0xfffffffd00ec0947 */ /* 0x002fea000393ffff */
[----:B------:R-:W-:-:S04]  /*02d0*/  MOV R0, UR4 ;  /* 0x0000000400007c02 */ /* 0x000fc80008000f00 */
[----:B------:R1:W-:Y:S03]  /*02e0*/  SYNCS.ARRIVE.TRANS64.RED.A0TR RZ, [UR7], R0 ;  /* 0x00000000ffff79a7 */ /* 0x0003e60008300407 */
.L_x_56:
[----:B------:R-:W-:Y:S05]  /*02f0*/  BSYNC.RECONVERGENT B0 ;  /* 0x0000000000007941 */ /* 0x000fea0003800200 */
.L_x_55:
[----:B------:R-:W2:Y:S01]  /*0300*/  S2UR UR5, SR_CgaCtaId ;  /* 0x00000000000579c3 */ /* 0x000ea20000008800 */
[----:B------:R-:W-:Y:S02]  /*0310*/  UMOV UR4, 0x400 ;  /* 0x0000040000047882 */ /* 0x000fe40000000000 */
[----:B--2---:R-:W-:-:S09]  /*0320*/  ULEA UR5, UR5, UR4, 0x18 ;  /* 0x0000000405057291 */ /* 0x004fd2000f8ec0ff */
[----:B------:R-:W2:Y:S01]  /*0330*/  SYNCS.ARRIVE.TRANS64.A1T0 R10, [UR5], RZ ;  /* 0x000000ffff0a79a7 */ /* 0x000ea20008100005 */
[----:B------:R-:W-:Y:S01]  /*0340*/  CS2R R2, SR_GLOBALTIMERLO ;  /* 0x0000000000027805 */ /* 0x000fe20000015200 */
[----:B--2---:R-:W2:Y:S02]  /*0350*/  SYNCS.PHASECHK.TRANS64.TRYWAIT P0, [UR5], R11 ;  /* 0x0000000bff0075a7 */ /* 0x004ea40008001105 */
[----:B--2---:R-:W-:Y:S05]  /*0360*/  @P0 BRA `(.L_x_58) ;  /* 0x00000000005c0947 */ /* 0x004fea0003800000 */
[----:B------:R-:W-:-:S05]  /*0370*/  UMOV UR4, URZ ;  /* 0x000000ff00047c82 */ /* 0x000fca0008000000 */
.L_x_61:
[----:B------:R-:W-:-:S11]  /*0380*/  UISETP.GT.AND UP0, UPT, UR4, 0xf, UPT ;  /* 0x0000000f0400788c */ /* 0x000fd6000bf04270 */
[----:B------:R-:W-:Y:S01]  /*0390*/  @!UP0 UIADD3 UR4, UPT, UPT, UR4, 0x1, URZ ;  /* 0x0000000104048890 */ /* 0x000fe2000fffe0ff */
[----:B------:R-:W-:Y:S11]  /*03a0*/  BRA.U !UP0, `(.L_x_59) ;  /* 0x0000000108447547 */ /* 0x000ff6000b800000 */
        /* <DEDUP_REMOVED lines=8> */
.L_x_60:
[----:B------:R-:W-:-:S04]  /*0430*/  ISETP.GE.U32.AND P0, PT, R9, 0x9c40, PT ;  /* 0x00009c400900780c */ /* 0x000fc80003f06070 */
[----:B------:R-:W-:-:S13]  /*0440*/  ISETP.GE.AND.EX P0, PT, R5, RZ, PT, P0 ;  /* 0x000000ff0500720c */ /* 0x000fda0003f06300 */
[----:B------:R-:W-:Y:S05]  /*0450*/  @!P0 BRA `(.L_x_59) ;  /* 0x0000000000188947 */ /* 0x000fea0003800000 */
[----:B-1----:R-:W-:-:S04]  /*0460*/  SHF.R.S32.HI R0, RZ, 0x1f, R5 ;  /* 0x0000001fff007819 */ /* 0x002fc80000011405 */
[----:B------:R-:W-:-:S05]  /*0470*/  LEA.HI R0, P0, R0, R9, RZ, 0x2 ;  /* 0x0000000900007211 */ /* 0x000fca00078110ff */
[----:B------:R-:W-:-:S05]  /*0480*/  IMAD.X R5, RZ, RZ, R5, P0 ;  /* 0x000000ffff057224 */ /* 0x000fca00000e0605 */
[----:B------:R-:W-:-:S04]  /*0490*/  SHF.R.U64 R0, R0, 0x2, R5 ;  /* 0x0000000200007819 */ /* 0x000fc80000001205 */
[----:B------:R-:W-:Y:S05]  /*04a0*/  NANOSLEEP R0 ;  /* 0x000000000000735d */ /* 0x000fea0003800000 */
[----:B------:R-:W-:Y:S01]  /*04b0*/  NOP ;  /* 0x0000000000007918 */ /* 0x000fe20000000000 */
.L_x_59:
[----:B------:R-:W2:Y:S02]  /*04c0*/  SYNCS.PHASECHK.TRANS64.TRYWAIT P0, [UR5], R11 ;  /* 0x0000000bff0075a7 */ /* 0x000ea40008001105 */
[----:B--2---:R-:W-:Y:S05]  /*04d0*/  @!P0 BRA `(.L_x_61) ;  /* 0xfffffffc00a88947 */ /* 0x004fea000383ffff */
.L_x_58:
[----:B------:R-:W2:Y:S01]  /*04e0*/  LDC R8, c[0x0][0x388] ;  /* 0x0000e200ff087b82 */ /* 0x000ea20000000800 */
[----:B------:R-:W-:Y:S01]  /*04f0*/  BSSY.RECONVERGENT B0, `(.L_x_62) ;  /* 0x0000011000007945 */ /* 0x000fe20003800200 */
[C---:B------:R-:W-:Y:S02]  /*0500*/  ISETP.NE.AND P0, PT, R7.reuse, RZ, PT ;  /* 0x000000ff0700720c */ /* 0x040fe40003f05270 */
[----:B--2---:R-:W-:-:S13]  /*0510*/  ISETP.GE.AND P1, PT, R7, R8, PT ;  /* 0x000000080700720c */ /* 0x004fda0003f26270 */
[----:B------:R-:W-:Y:S05]  /*0520*/  @P1 BRA `(.L_x_63) ;  /* 0x0000000000341947 */ /* 0x000fea0003800000 */
[----:B------:R-:W2:Y:S01]  /*0530*/  S2R R5, SR_CgaCtaId ;  /* 0x0000000000057919 */ /* 0x000ea20000008800 */
[----:B------:R-:W3:Y:S01]  /*0540*/  LDC R4, c[0x0][0x360] ;  /* 0x0000d800ff047b82 */ /* 0x000ee20000000800 */
[----:B-1----:R-:W-:Y:S01]  /*0550*/  MOV R0, 0x400 ;  /* 0x0000040000007802 */ /* 0x002fe20000000f00 */
[----:B------:R-:W-:-:S03]  /*0560*/  IMAD.MOV.U32 R3, RZ, RZ, R7 ;  /* 0x000000ffff037224 */ /* 0x000fc600078e0007 */
[----:B------:R-:W-:-:S04]  /*0570*/  IADD3 R0, PT, PT, R0, 0x10, RZ ;  /* 0x0000001000007810 */ /* 0x000fc80007ffe0ff */
[----:B--2---:R-:W-:-:S07]  /*0580*/  LEA R6, R5, R0, 0x18 ;  /* 0x0000000005067211 */ /* 0x004fce00078ec0ff */
.L_x_64:
[----:B--2---:R-:W-:Y:S01]  /*0590*/  IMAD R0, R3, 0x2, R6 ;  /* 0x0000000203007824 */ /* 0x004fe200078e0206 */
[----:B---3--:R-:W-:-:S04]  /*05a0*/  IADD3 R3, PT, PT, R4, R3, RZ ;  /* 0x0000000304037210 */ /* 0x008fc80007ffe0ff */
[----:B------:R-:W1:Y:S01]  /*05b0*/  LDS.U16 R2, [R0] ;  /* 0x0000000000027984 */ /* 0x000e620000000400 */
[----:B------:R-:W-:Y:S01]  /*05c0*/  ISETP.GE.AND P1, PT, R3, R8, PT ;  /* 0x000000080300720c */ /* 0x000fe20003f26270 */
[----:B-1----:R-:W-:-:S05]  /*05d0*/  HADD2 R2, R2.H0_H0, 1, 1 ;  /* 0x3c003c0002027430 */ /* 0x002fca0000000800 */
[----:B------:R2:W-:Y:S07]  /*05e0*/  STS.U16 [R0], R2 ;  /* 0x0000000200007388 */ /* 0x0005ee0000000400 */
[----:B------:R-:W-:Y:S05]  /*05f0*/  @!P1 BRA `(.L_x_64) ;  /* 0xfffffffc00e49947 */ /* 0x000fea000383ffff */
.L_x_63:
[----:B------:R-:W-:Y:S05]  /*0600*/  BSYNC.RECONVERGENT B0 ;  /* 0x0000000000007941 */ /* 0x000fea0003800200 */
.L_x_62:
[----:B------:R-:W-:Y:S01]  /*0610*/  @!PT LDS RZ, [RZ] ;  /* 0x00000000fffff984 */ /* 0x000fe20000000800 */
[----:B------:R-:W-:Y:S01]  /*0620*/  @!PT LDS RZ, [RZ] ;  /* 0x00000000fffff984 */ /* 0x000fe20000000800 */
[----:B------:R-:W-:Y:S01]  /*0630*/  @!PT LDS RZ, [RZ] ;  /* 0x00000000fffff984 */ /* 0x000fe20000000800 */
[----:B------:R-:W-:Y:S01]  /*0640*/  @!PT LDS RZ, [RZ] ;  /* 0x00000000fffff984 */ /* 0x000fe20000000800 */
[----:B------:R3:W-:Y:S06]  /*0650*/  MEMBAR.ALL.CTA ;  /* 0x0000000000007992 */ /* 0x0007ec0000008000 */
[----:B---3--:R-:W3:Y:S02]  /*0660*/  FENCE.VIEW.ASYNC.S ;  /* 0x00000000000073c6 */ /* 0x008ee40000000000 */
[----:B---3--:R-:W-:Y:S06]  /*0670*/  BAR.SYNC.DEFER_BLOCKING 0x0 ;  /* 0x0000000000007b1d */ /* 0x008fec0000010000 */
[----:B------:R-:W-:Y:S05]  /*0680*/  @P0 EXIT ;  /* 0x000000000000094d */ /* 0x000fea0003800000 */
[----:B-12---:R-:W-:Y:S01]  /*0690*/  MOV R0, 0x0 ;  /* 0x0000000000007802 */ /* 0x006fe20000000f00 */
[----:B------:R1:W-:Y:S01]  /*06a0*/  STL [R1+0x8], R8 ;  /* 0x0000080801007387 */ /* 0x0003e20000100800 */
[----:B------:R-:W2:Y:S01]  /*06b0*/  LDCU.64 UR4, c[0x4][0x68] ;  /* 0x01000d00ff0477ac */ /* 0x000ea20008000a00 */
[----:B------:R-:W-:Y:S01]  /*06c0*/  IADD3 R6, P0, PT, R22, 0x8, RZ ;  /* 0x0000000816067810 */ /* 0x000fe20007f1e0ff */
[----:B------:R1:W3:Y:S03]  /*06d0*/  LDC.64 R2, c[0x4][R0] ;  /* 0x0100000000027b82 */ /* 0x0002e60000000a00 */
[----:B------:R-:W-:Y:S01]  /*06e0*/  IADD3.X R7, PT, PT, RZ, R19, RZ, P0, !PT ;  /* 0x00000013ff077210 */ /* 0x000fe200007fe4ff */
[----:B--2---:R-:W-:Y:S02]  /*06f0*/  IMAD.U32 R4, RZ, RZ, UR4 ;  /* 0x00000004ff047e24 */ /* 0x004fe4000f8e00ff */
[----:B-1----:R-:W-:-:S07]  /*0700*/  IMAD.U32 R5, RZ, RZ, UR5 ;  /* 0x00000005ff057e24 */ /* 0x002fce000f8e00ff */
[----:B------:R-:W-:-:S07]  /*0710*/  LEPC R20, `(.L_x_65) ;  /* 0x000000001014794e */ /* 0x000fce0000000000 */
[----:B---3--:R-:W-:Y:S05]  /*0720*/  CALL.ABS.NOINC R2 ;  /* 0x0000000002007343 */ /* 0x008fea0003c00000 */
.L_x_65:
[----:B------:R-:W1:Y:S01]  /*0730*/  S2R R25, SR_CgaCtaId ;  /* 0x0000000000197919 */ /* 0x000e620000008800 */
[----:B------:R-:W-:Y:S01]  /*0740*/  MOV R0, 0x400 ;  /* 0x0000040000007802 */ /* 0x000fe20000000f00 */
[----:B------:R-:W-:Y:S01]  /*0750*/  HFMA2 R23, -RZ, RZ, 0, 3.69548797607421875e-06 ;  /* 0x0000003eff177431 */ /* 0x000fe200000001ff */
[----:B------:R-:W-:Y:S01]  /*0760*/  BSSY.RECONVERGENT B7, `(.L_x_66) ;  /* 0x00001b9000077945 */ /* 0x000fe20003800200 */
[----:B------:R-:W-:Y:S02]  /*0770*/  IMAD.MOV.U32 R24, RZ, RZ, -0x20 ;  /* 0xffffffe0ff187424 */ /* 0x000fe400078e00ff */
[----:B------:R-:W-:-:S05]  /*0780*/  VIADD R0, R0, 0x10 ;  /* 0x0000001000007836 */ /* 0x000fca0000000000 */
[----:B-1----:R-:W-:-:S05]  /*0790*/  LEA R25, R25, R0, 0x18 ;  /* 0x0000000019197211 */ /* 0x002fca00078ec0ff */
[----:B------:R-:W-:-:S07]  /*07a0*/  VIADD R18, R25, 0x20 ;  /* 0x0000002019127836 */ /* 0x000fce0000000000 */
.L_x_105:
[----:B------:R-:W-:Y:S01]  /*07b0*/  VIADD R0, R24, 0x20 ;  /* 0x0000002018007836 */ /* 0x000fe20000000000 */
[----:B------:R-:W-:Y:S04]  /*07c0*/  BSSY.RECONVERGENT B6, `(.L_x_67) ;  /* 0x000000f000067945 */ /* 0x000fe80003800200 */
[----:B------:R-:W-:-:S04]  /*07d0*/  LOP3.LUT P0, RZ, R0, 0x7, RZ, 0xc0, !PT ;  /* 0x0000000700ff7812 */ /* 0x000fc8000780c0ff */
[C---:B------:R-:W-:Y:S02]  /*07e0*/  ISETP.EQ.OR P0, PT, R23.reuse, 0x3e, P0 ;  /* 0x0000003e1700780c */ /* 0x040fe40000702670 */
[----:B------:R-:W-:-:S04]  /*07f0*/  IADD3 R23, PT, PT, R23, 0x40, RZ ;  /* 0x0000004017177810 */ /* 0x000fc80007ffe0ff */
[----:B------:R-:W-:-:S04]  /*0800*/  ISETP.NE.AND P1, PT, R23, 0x83e, PT ;  /* 0x0000083e1700780c */ /* 0x000fc80003f25270 */
[----:B------:R-:W-:-:S03]  /*0810*/  P2R R26, PR, RZ, 0x2 ;  /* 0x00000002ff1a7803 */ /* 0x000fc60000000000 */
[----:B------:R-:W-:Y:S06]  /*0820*/  @P0 BRA `(.L_x_68) ;  /* 0x0000000000200947 */ /* 0x000fec0003800000 */
[----:B------:R-:W-:Y:S01]  /*0830*/  MOV R2, 0x0 ;  /* 0x0000000000027802 */ /* 0x000fe20000000f00 */
[----:B------:R-:W1:Y:S01]  /*0840*/  LDCU.64 UR4, c[0x4][0x8] ;  /* 0x01000100ff0477ac */ /* 0x000e620008000a00 */
[----:B------:R-:W-:-:S04]  /*0850*/  CS2R R6, SRZ ;  /* 0x0000000000067805 */ /* 0x000fc8000001ff00 */
[----:B------:R-:W2:Y:S01]  /*0860*/  LDC.64 R2, c[0x4][R2] ;  /* 0x0100000002027b82 */ /* 0x000ea20000000a00 */
[----:B-1----:R-:W-:Y:S02]  /*0870*/  IMAD.U32 R4, RZ, RZ, UR4 ;  /* 0x00000004ff047e24 */ /* 0x002fe4000f8e00ff */
[----:B------:R-:W-:-:S07]  /*0880*/  IMAD.U32 R5, RZ, RZ, UR5 ;  /* 0x00000005ff057e24 */ /* 0x000fce000f8e00ff */
[----:B------:R-:W-:-:S07]  /*0890*/  LEPC R20, `(.L_x_68) ;  /* 0x000000001014794e */ /* 0x000fce0000000000 */
[----:B--2---:R-:W-:Y:S05]  /*08a0*/  CALL.ABS.NOINC R2 ;  /* 0x0000000002007343 */ /* 0x004fea0003c00000 */
.L_x_68:
[----:B------:R-:W-:Y:S05]  /*08b0*/  BSYNC.RECONVERGENT B6 ;  /* 0x0000000000067941 */ /* 0x000fea0003800200 */
.L_x_67:
[----:B------:R-:W1:Y:S01]  /*08c0*/  LDS.U16 R0, [R18+-0x20] ;  /* 0xffffe00012007984 */ /* 0x000e620000000400 */
[----:B------:R-:W2:Y:S01]  /*08d0*/  LDCU UR4, c[0x0][0x2f8] ;  /* 0x00005f00ff0477ac */ /* 0x000ea20008000800 */
[----:B------:R-:W-:Y:S01]  /*08e0*/  MOV R17, 0x0 ;  /* 0x0000000000117802 */ /* 0x000fe20000000f00 */
[----:B------:R-:W-:Y:S01]  /*08f0*/  IMAD.MOV.U32 R7, RZ, RZ, R19 ;  /* 0x000000ffff077224 */ /* 0x000fe200078e0013 */
[----:B------:R-:W-:Y:S02]  /*0900*/  MOV R6, R22 ;  /* 0x0000001600067202 */ /* 0x000fe40000000f00 */
[----:B------:R3:W4:Y:S01]  /*0910*/  LDC.64 R2, c[0x4][R17] ;  /* 0x0100000011027b82 */ /* 0x0007220000000a00 */
[----:B--2---:R-:W-:Y:S01]  /*0920*/  IADD3 R16, PT, PT, R22, -UR4, RZ ;  /* 0x8000000416107c10 */ /* 0x004fe2000fffe0ff */
[----:B------:R-:W2:Y:S02]  /*0930*/  LDCU.64 UR4, c[0x4][0x18] ;  /* 0x01000300ff0477ac */ /* 0x000ea40008000a00 */
[----:B--2---:R-:W-:-:S02]  /*0940*/  IMAD.U32 R4, RZ, RZ, UR4 ;  /* 0x00000004ff047e24 */ /* 0x004fc4000f8e00ff */
[----:B-1----:R-:W-:Y:S02]  /*0950*/  HADD2.F32 R0, -RZ, R0.H0_H0 ;  /* 0x20000000ff007230 */ /* 0x002fe40000004100 */
[----:B------:R-:W-:Y:S02]  /*0960*/  IMAD.U32 R5, RZ, RZ, UR5 ;  /* 0x00000005ff057e24 */ /* 0x000fe4000f8e00ff */
[----:B------:R-:W1:Y:S02]  /*0970*/  F2F.F64.F32 R8, R0 ;  /* 0x0000000000087310 */ /* 0x000e640000201800 */
[----:B-1--4-:R3:W-:Y:S03]  /*0980*/  STL.64 [R16], R8 ;  /* 0x0000000810007387 */ /* 0x0127e60000100a00 */
[----:B------:R-:W-:-:S07]  /*0990*/  LEPC R20, `(.L_x_69) ;  /* 0x000000001014794e */ /* 0x000fce0000000000 */
[----:B---3--:R-:W-:Y:S05]  /*09a0*/  CALL.ABS.NOINC R2 ;  /* 0x0000000002007343 */ /* 0x008fea0003c00000 */
.L_x_69:
[----:B------:R-:W1:Y:S01]  /*09b0*/  LDS.U16 R0, [R18+-0x1e] ;  /* 0xffffe20012007984 */ /* 0x000e620000000400 */
[----:B------:R2:W3:Y:S01]  /*09c0*/  LDC.64 R2, c[0x4][R17] ;  /* 0x0100000011027b82 */ /* 0x0004e20000000a00 */
[----:B------:R-:W4:Y:S01]  /*09d0*/  LDCU.64 UR4, c[0x4][0x18] ;  /* 0x01000300ff0477ac */ /* 0x000f220008000a00 */
[----:B------:R-:W-:Y:S02]  /*09e0*/  IMAD.MOV.U32 R6, RZ, RZ, R22 ;  /* 0x000000ffff067224 */ /* 0x000fe400078e0016 */
[----:B------:R-:W-:Y:S02]  /*09f0*/  IMAD.MOV.U32 R7, RZ, RZ, R19 ;  /* 0x000000ffff077224 */ /* 0x000fe400078e0013 */
[----:B----4-:R-:W-:Y:S01]  /*0a00*/  IMAD.U32 R4, RZ, RZ, UR4 ;  /* 0x00000004ff047e24 */ /* 0x010fe2000f8e00ff */
[----:B------:R-:W-:Y:S01]  /*0a10*/  MOV R5, UR5 ;  /* 0x0000000500057c02 */ /* 0x000fe20008000f00 */
[----:B-1----:R-:W-:-:S04]  /*0a20*/  HADD2.F32 R0, -RZ, R0.H0_H0 ;  /* 0x20000000ff007230 */ /* 0x002fc80000004100 */
[----:B------:R-:W1:Y:S02]  /*0a30*/  F2F.F64.F32 R8, R0 ;  /* 0x0000000000087310 */ /* 0x000e640000201800 */
[----:B-1-3--:R2:W-:Y:S02]  /*0a40*/  STL.64 [R16], R8 ;  /* 0x0000000810007387 */ /* 0x00a5e40000100a00 */
[----:B------:R-:W-:-:S07]  /*0a50*/  LEPC R20, `(.L_x_70) ;  /* 0x000000001014794e */ /* 0x000fce0000000000 */
[----:B--2---:R-:W-:Y:S05]  /*0a60*/  CALL.ABS.NOINC R2 ;  /* 0x0000000002007343 */ /* 0x004fea0003c00000 */
.L_x_70:
[----:B------:R-:W1:Y:S01]  /*0a70*/  LDS.U16 R0, [R18+-0x1c] ;  /* 0xffffe40012007984 */ /* 0x000e620000000400 */
[----:B------:R2:W3:Y:S01]  /*0a80*/  LDC.64 R2, c[0x4][R17] ;  /* 0x0100000011027b82 */ /* 0x0004e20000000a00 */
[----:B------:R-:W4:Y:S01]  /*0a90*/  LDCU.64 UR4, c[0x4][0x18] ;  /* 0x01000300ff0477ac */ /* 0x000f220008000a00 */
[----:B------:R-:W-:Y:S01]  /*0aa0*/  IMAD.MOV.U32 R6, RZ, RZ, R22 ;  /* 0x000000ffff067224 */ /* 0x000fe200078e0016 */
[----:B------:R-:W-:Y:S02]  /*0ab0*/  MOV R7, R19 ;  /* 0x0000001300077202 */ /* 0x000fe40000000f00 */
[----:B----4-:R-:W-:Y:S01]  /*0ac0*/  MOV R4, UR4 ;  /* 0x0000000400047c02 */ /* 0x010fe20008000f00 */
[----:B------:R-:W-:Y:S02]  /*0ad0*/  IMAD.U32 R5, RZ, RZ, UR5 ;  /* 0x00000005ff057e24 */ /* 0x000fe4000f8e00ff */
[----:B-1----:R-:W-:-:S04]  /*0ae0*/  HADD2.F32 R0, -RZ, R0.H0_H0 ;  /* 0x20000000ff007230 */ /* 0x002fc80000004100 */
[----:B------:R-:W1:Y:S02]  /*0af0*/  F2F.F64.F32 R8, R0 ;  /* 0x0000000000087310 */ /* 0x000e640000201800 */
[----:B-1-3--:R2:W-:Y:S02]  /*0b00*/  STL.64 [R16], R8 ;  /* 0x0000000810007387 */ /* 0x00a5e40000100a00 */
[----:B------:R-:W-:-:S07]  /*0b10*/  LEPC R20, `(.L_x_71) ;  /* 0x000000001014794e */ /* 0x000fce0000000000 */
[----:B--2---:R-:W-:Y:S05]  /*0b20*/  CALL.ABS.NOINC R2 ;  /* 0x0000000002007343 */ /* 0x004fea0003c00000 */
.L_x_71:
[----:B------:R-:W1:Y:S01]  /*0b30*/  LDS.U16 R0, [R18+-0x1a] ;  /* 0xffffe60012007984 */ /* 0x000e620000000400 */
[----:B------:R2:W3:Y:S01]  /*0b40*/  LDC.64 R2, c[0x4][R17] ;  /* 0x0100000011027b82 */ /* 0x0004e20000000a00 */
[----:B------:R-:W4:Y:S01]  /*0b50*/  LDCU.64 UR4, c[0x4][0x18] ;  /* 0x01000300ff0477ac */ /* 0x000f220008000a00 */
[----:B------:R-:W-:Y:S01]  /*0b60*/  MOV R6, R22 ;  /* 0x0000001600067202 */ /* 0x000fe20000000f00 */
[----:B------:R-:W-:Y:S02]  /*0b70*/  IMAD.MOV.U32 R7, RZ, RZ, R19 ;  /* 0x000000ffff077224 */ /* 0x000fe400078e0013 */
[----:B----4-:R-:W-:Y:S02]  /*0b80*/  IMAD.U32 R4, RZ, RZ, UR4 ;  /* 0x00000004ff047e24 */ /* 0x010fe4000f8e00ff */
[----:B------:R-:W-:Y:S02]  /*0b90*/  IMAD.U32 R5, RZ, RZ, UR5 ;  /* 0x00000005ff057e24 */ /* 0x000fe4000f8e00ff */
[----:B-1----:R-:W-:-:S04]  /*0ba0*/  HADD2.F32 R0, -RZ, R0.H0_H0 ;  /* 0x20000000ff007230 */ /* 0x002fc80000004100 */
[----:B------:R-:W1:Y:S02]  /*0bb0*/  F2F.F64.F32 R8, R0 ;  /* 0x0000000000087310 */ /* 0x000e640000201800 */
[----:B-1-3--:R2:W-:Y:S02]  /*0bc0*/  STL.64 [R16], R8 ;  /* 0x0000000810007387 */ /* 0x00a5e40000100a00 */
[----:B------:R-:W-:-:S07]  /*0bd0*/  LEPC R20, `(.L_x_72) ;  /* 0x000000001014794e */ /* 0x000fce0000000000 */
[----:B--2---:R-:W-:Y:S05]  /*0be0*/  CALL.ABS.NOINC R2 ;  /* 0x0000000002007343 */ /* 0x004fea0003c00000 */
.L_x_72:
        /* <DEDUP_REMOVED lines=12> */
.L_x_73:
        /* <DEDUP_REMOVED lines=12> */
.L_x_74:
        /* <DEDUP_REMOVED lines=12> */
.L_x_75:
        /* <DEDUP_REMOVED lines=12> */
.L_x_76:
[----:B------:R1:W2:Y:S01]  /*0ef0*/  LDC.64 R2, c[0x4][R17] ;  /* 0x0100000011027b82 */ /* 0x0002a20000000a00 */
[----:B------:R-:W3:Y:S01]  /*0f00*/  LDCU.64 UR4, c[0x4][0x10] ;  /* 0x01000200ff0477ac */ /* 0x000ee20008000a00 */
[----:B------:R-:W-:Y:S02]  /*0f10*/  CS2R R6, SRZ ;  /* 0x0000000000067805 */ /* 0x000fe4000001ff00 */
[----:B---3--:R-:W-:Y:S01]  /*0f20*/  MOV R4, UR4 ;  /* 0x0000000400047c02 */ /* 0x008fe20008000f00 */
[----:B-1----:R-:W-:-:S07]  /*0f30*/  IMAD.U32 R5, RZ, RZ, UR5 ;  /* 0x00000005ff057e24 */ /* 0x002fce000f8e00ff */
[----:B------:R-:W-:-:S07]  /*0f40*/  LEPC R20, `(.L_x_77) ;  /* 0x000000001014794e */ /* 0x000fce0000000000 */
[----:B--2---:R-:W-:Y:S05]  /*0f50*/  CALL.ABS.NOINC R2 ;  /* 0x0000000002007343 */ /* 0x004fea0003c00000 */
.L_x_77:
        /* <DEDUP_REMOVED lines=12> */
.L_x_78:
        /* <DEDUP_REMOVED lines=12> */
.L_x_79:
        /* <DEDUP_REMOVED lines=12> */
.L_x_80:
        /* <DEDUP_REMOVED lines=12> */
.L_x_81:
        /* <DEDUP_REMOVED lines=12> */
.L_x_82:
        /* <DEDUP_REMOVED lines=12> */
.L_x_83:
        /* <DEDUP_REMOVED lines=12> */
.L_x_84:
        /* <DEDUP_REMOVED lines=12> */
.L_x_85:
[----:B------:R1:W2:Y:S01]  /*1560*/  LDC.64 R2, c[0x4][R17] ;  /* 0x0100000011027b82 */ /* 0x0002a20000000a00 */
[----:B------:R-:W3:Y:S01]  /*1570*/  LDCU.64 UR4, c[0x4][0x10] ;  /* 0x01000200ff0477ac */ /* 0x000ee20008000a00 */
[----:B------:R-:W-:Y:S01]  /*1580*/  CS2R R6, SRZ ;  /* 0x0000000000067805 */ /* 0x000fe2000001ff00 */
[----:B---3--:R-:W-:Y:S02]  /*1590*/  IMAD.U32 R4, RZ, RZ, UR4 ;  /* 0x00000004ff047e24 */ /* 0x008fe4000f8e00ff */
[----:B-1----:R-:W-:-:S07]  /*15a0*/  IMAD.U32 R5, RZ, RZ, UR5 ;  /* 0x00000005ff057e24 */ /* 0x002fce000f8e00ff */
[----:B------:R-:W-:-:S07]  /*15b0*/  LEPC R20, `(.L_x_86) ;  /* 0x000000001014794e */ /* 0x000fce0000000000 */
[----:B--2---:R-:W-:Y:S05]  /*15c0*/  CALL.ABS.NOINC R2 ;  /* 0x0000000002007343 */ /* 0x004fea0003c00000 */
.L_x_86:
[----:B------:R-:W1:Y:S01]  /*15d0*/  LDS.U16 R0, [R18] ;  /* 0x0000000012007984 */ /* 0x000e620000000400 */
        /* <DEDUP_REMOVED lines=11> */
.L_x_87:
[----:B------:R-:W1:Y:S01]  /*1690*/  LDS.U16 R0, [R18+0x2] ;  /* 0x0000020012007984 */ /* 0x000e620000000400 */
        /* <DEDUP_REMOVED lines=11> */
.L_x_88:
[----:B------:R-:W1:Y:S01]  /*1750*/  LDS.U16 R0, [R18+0x4] ;  /* 0x0000040012007984 */ /* 0x000e620000000400 */
        /* <DEDUP_REMOVED lines=11> */
.L_x_89:
[----:B------:R-:W1:Y:S01]  /*1810*/  LDS.U16 R0, [R18+0x6] ;  /* 0x0000060012007984 */ /* 0x000e620000000400 */
        /* <DEDUP_REMOVED lines=11> */
.L_x_90:
        /* <DEDUP_REMOVED lines=12> */
.L_x_91:
        /* <DEDUP_REMOVED lines=12> */
.L_x_92:
        /* <DEDUP_REMOVED lines=12> */
.L_x_93:
        /* <DEDUP_REMOVED lines=12> */
.L_x_94:
[----:B------:R1:W2:Y:S01]  /*1bd0*/  LDC.64 R2, c[0x4][R17] ;  /* 0x0100000011027b82 */ /* 0x0002a20000000a00 */
[----:B------:R-:W3:Y:S01]  /*1be0*/  LDCU.64 UR4, c[0x4][0x10] ;  /* 0x01000200ff0477ac */ /* 0x000ee20008000a00 */
[----:B------:R-:W-:Y:S01]  /*1bf0*/  CS2R R6, SRZ ;  /* 0x0000000000067805 */ /* 0x000fe2000001ff00 */
[----:B---3--:R-:W-:Y:S01]  /*1c00*/  IMAD.U32 R4, RZ, RZ, UR4 ;  /* 0x00000004ff047e24 */ /* 0x008fe2000f8e00ff */
[----:B-1----:R-:W-:-:S07]  /*1c10*/  MOV R5, UR5 ;  /* 0x0000000500057c02 */ /* 0x002fce0008000f00 */
[----:B------:R-:W-:-:S07]  /*1c20*/  LEPC R20, `(.L_x_95) ;  /* 0x000000001014794e */ /* 0x000fce0000000000 */
[----:B--2---:R-:W-:Y:S05]  /*1c30*/  CALL.ABS.NOINC R2 ;  /* 0x0000000002007343 */ /* 0x004fea0003c00000 */
.L_x_95:
        /* <DEDUP_REMOVED lines=12> */
.L_x_96:
        /* <DEDUP_REMOVED lines=12> */
.L_x_97:
        /* <DEDUP_REMOVED lines=12> */
.L_x_98:
        /* <DEDUP_REMOVED lines=12> */
.L_x_99:
        /* <DEDUP_REMOVED lines=12> */
.L_x_100:
        /* <DEDUP_REMOVED lines=12> */
.L_x_101:
        /* <DEDUP_REMOVED lines=12> */
.L_x_102:
        /* <DEDUP_REMOVED lines=12> */
.L_x_103:
[----:B------:R1:W2:Y:S01]  /*2240*/  LDC.64 R2, c[0x4][R17] ;  /* 0x0100000011027b82 */ /* 0x0002a20000000a00 */
[----:B------:R-:W3:Y:S01]  /*2250*/  LDCU.64 UR4, c[0x4][0x8] ;  /* 0x01000100ff0477ac */ /* 0x000ee20008000a00 */
[----:B------:R-:W-:Y:S01]  /*2260*/  CS2R R6, SRZ ;  /* 0x0000000000067805 */ /* 0x000fe2000001ff00 */
[----:B---3--:R-:W-:Y:S01]  /*2270*/  IMAD.U32 R4, RZ, RZ, UR4 ;  /* 0x00000004ff047e24 */ /* 0x008fe2000f8e00ff */
[----:B-1----:R-:W-:-:S07]  /*2280*/  MOV R5, UR5 ;  /* 0x0000000500057c02 */ /* 0x002fce0008000f00 */
[----:B------:R-:W-:-:S07]  /*2290*/  LEPC R20, `(.L_x_104) ;  /* 0x000000001014794e */ /* 0x000fce0000000000 */
[----:B--2---:R-:W-:Y:S05]  /*22a0*/  CALL.ABS.NOINC R2 ;  /* 0x0000000002007343 */ /* 0x004fea0003c00000 */
.L_x_104:
[----:B------:R-:W-:Y:S01]  /*22b0*/  ISETP.NE.AND P6, PT, R26, RZ, PT ;  /* 0x000000ff1a00720c */ /* 0x000fe20003fc5270 */
[----:B------:R-:W-:Y:S01]  /*22c0*/  VIADD R24, R24, 0x1 ;  /* 0x0000000118187836 */ /* 0x000fe20000000000 */
[----:B------:R-:W-:-:S11]  /*22d0*/  IADD3 R18, PT, PT, R18, 0x40, RZ ;  /* 0x0000004012127810 */ /* 0x000fd60007ffe0ff */
[----:B------:R-:W-:Y:S05]  /*22e0*/  @P6 BRA `(.L_x_105) ;  /* 0xffffffe400306947 */ /* 0x000fea000383ffff */
[----:B------:R-:W-:Y:S05]  /*22f0*/  BSYNC.RECONVERGENT B7 ;  /* 0x0000000000077941 */ /* 0x000fea0003800200 */
.L_x_66:
[----:B------:R-:W1:Y:S01]  /*2300*/  LDCU UR4, c[0x0][0x388] ;  /* 0x00007100ff0477ac */ /* 0x000e620008000800 */
[----:B------:R-:W-:Y:S01]  /*2310*/  R2UR UR5, R25 ;  /* 0x00000000190572ca */ /* 0x000fe200000e0000 */
[----:B------:R-:W2:Y:S01]  /*2320*/  LDCU.64 UR6, c[0x0][0x380] ;  /* 0x00007000ff0677ac */ /* 0x000ea20008000a00 */
[----:B-1----:R-:W-:-:S04]  /*2330*/  USHF.L.U32 UR4, UR4, 0x1, URZ ;  /* 0x0000000104047899 */ /* 0x002fc800080006ff */
[----:B------:R-:W-:-:S04]  /*2340*/  USHF.R.U32.HI UR4, URZ, 0x4, UR4 ;  /* 0x00000004ff047899 */ /* 0x000fc80008011604 */
[----:B------:R-:W-:-:S09]  /*2350*/  UPRMT UR4, UR4, 0x5410, URZ ;  /* 0x0000541004047896 */ /* 0x000fd200080000ff */
[----:B--2---:R1:W-:Y:S01]  /*2360*/  UBLKCP.G.S [UR6], [UR5], UR4 ;  /* 0x00000006050073ba */ /* 0x0043e20008000404 */
[----:B------:R0:W-:Y:S01]  /*2370*/  UTMACMDFLUSH ;  /* 0x00000000000079b7 */ /* 0x0001e20000000000 */
[----:B------:R-:W-:-:S04]  /*2380*/  DEPBAR.LE SB0, 0x0 ;  /* 0x000080000000791a */ /* 0x000fc80000000000 */
[----:B-1----:R-:W-:Y:S05]  /*2390*/  EXIT ;  /* 0x000000000000794d */ /* 0x002fea0003800000 */
.L_x_106:
        /* <DEDUP_REMOVED lines=14> */
.L_x_221:


//--------------------- .text._Z14mma_ptx_kernelP6__halfS0_S0_S0_ --------------------------
	.section	.text._Z14mma_ptx_kernelP6__halfS0_S0_S0_,"ax",@progbits
	.align	128
        .global         _Z14mma_ptx_kernelP6__halfS0_S0_S0_
        .type           _Z14mma_ptx_kernelP6__halfS0_S0_S0_,@function
        .size           _Z14mma_ptx_kernelP6__halfS0_S0_S0_,(.L_x_222 - _Z14mma_ptx_kernelP6__halfS0_S0_S0_)
        .other          _Z14mma_ptx_kernelP6__halfS0_S0_S0_,@"STO_CUDA_ENTRY STV_DEFAULT"
_Z14mma_ptx_kernelP6__halfS0_S0_S0_:
.text._Z14mma_ptx_kernelP6__halfS0_S0_S0_:
[----:B------:R-:W1:Y:S01]  /*0000*/  LDC R1, c[0x0][0x37c] ;  /* 0x0000df00ff017b82 */ /* 0x000e620000000800 */
[----:B------:R-:W2:Y:S07]  /*0010*/  S2R R16, SR_TID.X ;  /* 0x0000000000107919 */ /* 0x000eae0000002100 */
[----:B------:R-:W3:Y:S01]  /*0020*/  S2UR UR4, SR_CgaCtaId ;  /* 0x00000000000479c3 */ /* 0x000ee20000008800 */
[----:B------:R-:W4:Y:S01]  /*0030*/  LDCU.64 UR36, c[0x0][0x358] ;  /* 0x00006b00ff2477ac */ /* 0x000f220008000a00 */
[----:B-1----:R-:W-:Y:S01]  /*0040*/  VIADD R1, R1, 0xffffffe0 ;  /* 0xffffffe001017836 */ /* 0x002fe20000000000 */
[----:B------:R-:W-:Y:S01]  /*0050*/  UMOV UR38, 0x400 ;  /* 0x0000040000267882 */ /* 0x000fe20000000000 */
[----:B------:R-:W1:Y:S04]  /*0060*/  LDCU UR5, c[0x0][0x2fc] ;  /* 0x00005f80ff0577ac */ /* 0x000e680008000800 */
[----:B------:R-:W5:Y:S01]  /*0070*/  LDC.64 R4, c[0x0][0x388] ;  /* 0x0000e200ff047b82 */ /* 0x000f620000000a00 */
[----:B------:R-:W-:-:S07]  /*0080*/  UIADD3 UR39, UPT, UPT, UR38, 0x200, URZ ;  /* 0x0000020026277890 */ /* 0x000fce000fffe0ff */
[----:B------:R-:W4:Y:S01]  /*0090*/  LDC.64 R6, c[0x0][0x390] ;  /* 0x0000e400ff067b82 */ /* 0x000f220000000a00 */
[----:B---3--:R-:W-:Y:S02]  /*00a0*/  ULEA UR38, UR4, UR38, 0x18 ;  /* 0x0000002604267291 */ /* 0x008fe4000f8ec0ff */
[----:B------:R-:W-:Y:S01]  /*00b0*/  ULEA UR39, UR4, UR39, 0x18 ;  /* 0x0000002704277291 */ /* 0x000fe2000f8ec0ff */
[----:B------:R-:W3:Y:S01]  /*00c0*/  LDCU UR4, c[0x0][0x2f8] ;  /* 0x00005f00ff0477ac */ /* 0x000ee20008000800 */
[C---:B--2---:R-:W-:Y:S01]  /*00d0*/  SHF.L.U32 R0, R16.reuse, 0x4, RZ ;  /* 0x0000000410007819 */ /* 0x044fe200000006ff */
[C---:B------:R-:W-:Y:S01]  /*00e0*/  IMAD.SHL.U32 R3, R16.reuse, 0x8, RZ ;  /* 0x0000000810037824 */ /* 0x040fe200078e00ff */
[----:B------:R-:W-:-:S03]  /*00f0*/  ISETP.NE.AND P0, PT, R16, RZ, PT ;  /* 0x000000ff1000720c */ /* 0x000fc60003f05270 */
[----:B------:R-:W-:Y:S02]  /*0100*/  VIADD R9, R0, UR38 ;  /* 0x0000002600097c36 */ /* 0x000fe40008000000 */
[----:B-----5:R-:W-:-:S04]  /*0110*/  IMAD.WIDE.U32 R4, R3, 0x2, R4 ;  /* 0x0000000203047825 */ /* 0x020fc800078e0004 */
[----:B----4-:R-:W-:Y:S01]  /*0120*/  IMAD.WIDE.U32 R6, R3, 0x2, R6 ;  /* 0x0000000203067825 */ /* 0x010fe200078e0006 */
[----:B------:R-:W-:Y:S01]  /*0130*/  @!PT LDS RZ, [RZ] ;  /* 0x00000000fffff984 */ /* 0x000fe20000000800 */
[----:B------:R-:W-:Y:S01]  /*0140*/  @!PT LDS RZ, [RZ] ;  /* 0x00000000fffff984 */ /* 0x000fe20000000800 */
[----:B------:R-:W-:Y:S01]  /*0150*/  @!PT LDS RZ, [RZ] ;  /* 0x00000000fffff984 */ /* 0x000fe20000000800 */
[----:B------:R2:W-:Y:S03]  /*0160*/  LDGSTS.E.BYPASS.128 [R9], desc[UR36][R4.64] ;  /* 0x0000000004097fae */ /* 0x0005e6000b981824 */
[----:B------:R-:W-:Y:S01]  /*0170*/  VIADD R3, R0, UR39 ;  /* 0x0000002700037c36 */ /* 0x000fe20008000000 */
[----:B------:R-:W0:Y:S01]  /*0180*/  LDGDEPBAR ;  /* 0x00000000000079af */ /* 0x000e220000000000 */
[----:B---3--:R-:W-:-:S03]  /*0190*/  IADD3 R22, P1, PT, R1, UR4, RZ ;  /* 0x0000000401167c10 */ /* 0x008fc6000ff3e0ff */
[----:B------:R2:W-:Y:S01]  /*01a0*/  LDGSTS.E.BYPASS.128 [R3], desc[UR36][R6.64] ;  /* 0x0000000006037fae */ /* 0x0005e2000b981824 */
[----:B-1----:R-:W-:-:S03]  /*01b0*/  IADD3.X R2, PT, PT, RZ, UR5, RZ, P1, !PT ;  /* 0x00000005ff027c10 */ /* 0x002fc60008ffe4ff */
[----:B------:R-:W0:Y:S01]  /*01c0*/  LDGDEPBAR ;  /* 0x00000000000079af */ /* 0x000e220000000000 */
[----:B------:R-:W-:-:S04]  /*01d0*/  DEPBAR.LE SB0, 0x0 ;  /* 0x000080000000791a */ /* 0x000fc80000000000 */
[----:B------:R-:W-:Y:S06]  /*01e0*/  BAR.SYNC.DEFER_BLOCKING 0x0 ;  /* 0x0000000000007b1d */ /* 0x000fec0000010000 */
[----:B------:R-:W-:Y:S05]  /*01f0*/  @P0 BRA `(.L_x_107) ;  /* 0x0000001c008c0947 */ /* 0x000fea0003800000 */
[----:B------:R-:W-:Y:S01]  /*0200*/  MOV R0, 0x0 ;  /* 0x0000000000007802 */ /* 0x000fe20000000f00 */
[----:B------:R-:W1:Y:S01]  /*0210*/  LDCU.64 UR4, c[0x4][0x20] ;  /* 0x01000400ff0477ac */ /* 0x000e620008000a00 */
[----:B--2---:R-:W-:Y:S02]  /*0220*/  CS2R R6, SRZ ;  /* 0x0000000000067805 */ /* 0x004fe4000001ff00 */
[----:B------:R2:W3:Y:S01]  /*0230*/  LDC.64 R8, c[0x4][R0] ;  /* 0x0100000000087b82 */ /* 0x0004e20000000a00 */
[----:B-1----:R-:W-:Y:S02]  /*0240*/  IMAD.U32 R4, RZ, RZ, UR4 ;  /* 0x00000004ff047e24 */ /* 0x002fe4000f8e00ff */
[----:B--2---:R-:W-:-:S07]  /*0250*/  IMAD.U32 R5, RZ, RZ, UR5 ;  /* 0x00000005ff057e24 */ /* 0x004fce000f8e00ff */
[----:B------:R-:W-:-:S07]  /*0260*/  LEPC R20, `(.L_x_108) ;  /* 0x000000001014794e */ /* 0x000fce0000000000 */
[----:B---3--:R-:W-:Y:S05]  /*0270*/  CALL.ABS.NOINC R8 ;  /* 0x0000000008007343 */ /* 0x008fea0003c00000 */
.L_x_108:
[----:B------:R-:W-:Y:S01]  /*0280*/  UIADD3 UR4, UPT, UPT, UR38, 0x10, URZ ;  /* 0x0000001026047890 */ /* 0x000fe2000fffe0ff */
[----:B------:R-:W-:Y:S01]  /*0290*/  BSSY.RECONVERGENT B7, `(.L_x_109) ;  /* 0x00000ea000077945 */ /* 0x000fe20003800200 */
[----:B------:R-:W-:Y:S01]  /*02a0*/  MOV R25, 0xfffffff0 ;  /* 0xfffffff000197802 */ /* 0x000fe20000000f00 */
[----:B------:R-:W-:-:S03]  /*02b0*/  IMAD.MOV.U32 R24, RZ, RZ, 0x1e ;  /* 0x0000001eff187424 */ /* 0x000fc600078e00ff */
[----:B------:R-:W-:-:S07]  /*02c0*/  IMAD.U32 R23, RZ, RZ, UR4 ;  /* 0x00000004ff177e24 */ /* 0x000fce000f8e00ff */
.L_x_130:
[----:B------:R-:W-:Y:S01]  /*02d0*/  IADD3 R0, PT, PT, R25, 0x10, RZ ;  /* 0x0000001019007810 */ /* 0x000fe20007ffe0ff */
[----:B------:R-:W-:Y:S03]  /*02e0*/  BSSY.RECONVERGENT B6, `(.L_x_110) ;  /* 0x000000f000067945 */ /* 0x000fe60003800200 */
[----:B------:R-:W-:-:S04]  /*02f0*/  LOP3.LUT P0, RZ, R0, 0x7, RZ, 0xc0, !PT ;  /* 0x0000000700ff7812 */ /* 0x000fc8000780c0ff */
[C---:B------:R-:W-:Y:S01]  /*0300*/  ISETP.EQ.OR P0, PT, R24.reuse, 0x1e, P0 ;  /* 0x0000001e1800780c */ /* 0x040fe20000702670 */
[----:B------:R-:W-:-:S05]  /*0310*/  VIADD R24, R24, 0x20 ;  /* 0x0000002018187836 */ /* 0x000fca0000000000 */
[----:B------:R-:W-:-:S04]  /*0320*/  ISETP.NE.AND P1, PT, R24, 0x21e, PT ;  /* 0x0000021e1800780c */ /* 0x000fc80003f25270 */
[----:B------:R-:W-:-:S03]  /*0330*/  P2R R26, PR, RZ, 0x2 ;  /* 0x00000002ff1a7803 */ /* 0x000fc60000000000 */
[----:B------:R-:W-:Y:S06]  /*0340*/  @P0 BRA `(.L_x_111) ;  /* 0x0000000000200947 */ /* 0x000fec0003800000 */
[----:B------:R-:W-:Y:S01]  /*0350*/  MOV R8, 0x0 ;  /* 0x0000000000087802 */ /* 0x000fe20000000f00 */
[----:B------:R-:W1:Y:S01]  /*0360*/  LDCU.64 UR4, c[0x4][0x8] ;  /* 0x01000100ff0477ac */ /* 0x000e620008000a00 */
[----:B------:R-:W-:-:S04]  /*0370*/  CS2R R6, SRZ ;  /* 0x0000000000067805 */ /* 0x000fc8000001ff00 */
[----:B------:R-:W2:Y:S01]  /*0380*/  LDC.64 R8, c[0x4][R8] ;  /* 0x0100000008087b82 */ /* 0x000ea20000000a00 */
[----:B-1----:R-:W-:Y:S01]  /*0390*/  IMAD.U32 R4, RZ, RZ, UR4 ;  /* 0x00000004ff047e24 */ /* 0x002fe2000f8e00ff */
[----:B------:R-:W-:-:S07]  /*03a0*/  MOV R5, UR5 ;  /* 0x0000000500057c02 */ /* 0x000fce0008000f00 */
[----:B------:R-:W-:-:S07]  /*03b0*/  LEPC R20, `(.L_x_111) ;  /* 0x000000001014794e */ /* 0x000fce0000000000 */
[----:B--2---:R-:W-:Y:S05]  /*03c0*/  CALL.ABS.NOINC R8 ;  /* 0x0000000008007343 */ /* 0x004fea0003c00000 */
.L_x_111:
[----:B------:R-:W-:Y:S05]  /*03d0*/  BSYNC.RECONVERGENT B6 ;  /* 0x0000000000067941 */ /* 0x000fea0003800200 */
.L_x_110:
[----:B------:R-:W1:Y:S01]  /*03e0*/  LDS.U16 R0, [R23+-0x10] ;  /* 0xfffff00017007984 */ /* 0x000e620000000400 */
[----:B------:R-:W-:Y:S01]  /*03f0*/  MOV R19, 0x0 ;  /* 0x0000000000137802 */ /* 0x000fe20000000f00 */
[----:B------:R-:W2:Y:S01]  /*0400*/  LDCU.64 UR4, c[0x4][0x18] ;  /* 0x01000300ff0477ac */ /* 0x000ea20008000a00 */
[----:B------:R-:W-:Y:S02]  /*0410*/  IADD3 R6, P0, PT, R22, 0x8, RZ ;  /* 0x0000000816067810 */ /* 0x000fe40007f1e0ff */
[----:B------:R3:W4:Y:S03]  /*0420*/  LDC.64 R8, c[0x4][R19] ;  /* 0x0100000013087b82 */ /* 0x0007260000000a00 */
[----:B------:R-:W-:-:S04]  /*0430*/  IMAD.X R18, RZ, RZ, R2, P0 ;  /* 0x000000ffff127224 */ /* 0x000fc800000e0602 */
[----:B------:R-:W-:Y:S02]  /*0440*/  IMAD.MOV.U32 R7, RZ, RZ, R18 ;  /* 0x000000ffff077224 */ /* 0x000fe400078e0012 */
[----:B--2---:R-:W-:Y:S01]  /*0450*/  IMAD.U32 R4, RZ, RZ, UR4 ;  /* 0x00000004ff047e24 */ /* 0x004fe2000f8e00ff */
[----:B------:R-:W-:Y:S01]  /*0460*/  MOV R5, UR5 ;  /* 0x0000000500057c02 */ /* 0x000fe20008000f00 */
[----:B-1----:R-:W-:-:S04]  /*0470*/  HADD2.F32 R0, -RZ, R0.H0_H0 ;  /* 0x20000000ff007230 */ /* 0x002fc80000004100 */
[----:B------:R-:W1:Y:S02]  /*0480*/  F2F.F64.F32 R10, R0 ;  /* 0x00000000000a7310 */ /* 0x000e640000201800 */
[----:B-1--4-:R3:W-:Y:S02]  /*0490*/  STL.64 [R1+0x8], R10 ;  /* 0x0000080a01007387 */ /* 0x0127e40000100a00 */
[----:B------:R-:W-:-:S07]  /*04a0*/  LEPC R20, `(.L_x_112) ;  /* 0x000000001014794e */ /* 0x000fce0000000000 */
[----:B---3--:R-:W-:Y:S05]  /*04b0*/  CALL.ABS.NOINC R8 ;  /* 0x0000000008007343 */ /* 0x008fea0003c00000 */
.L_x_112:
[----:B------:R-:W1:Y:S01]  /*04c0*/  LDS.U16 R0, [R23+-0xe] ;  /* 0xfffff20017007984 */ /* 0x000e620000000400 */
[----:B------:R2:W3:Y:S01]  /*04d0*/  LDC.64 R8, c[0x4][R19] ;  /* 0x0100000013087b82 */ /* 0x0004e20000000a00 */
[----:B------:R-:W4:Y:S01]  /*04e0*/  LDCU.64 UR4, c[0x4][0x18] ;  /* 0x01000300ff0477ac */ /* 0x000f220008000a00 */
[----:B------:R-:W-:Y:S02]  /*04f0*/  VIADD R17, R22, 0x8 ;  /* 0x0000000816117836 */ /* 0x000fe40000000000 */
[----:B------:R-:W-:-:S03]  /*0500*/  IMAD.MOV.U32 R7, RZ, RZ, R18 ;  /* 0x000000ffff077224 */ /* 0x000fc600078e0012 */
[----:B------:R-:W-:Y:S02]  /*0510*/  MOV R6, R17 ;  /* 0x0000001100067202 */ /* 0x000fe40000000f00 */
[----:B----4-:R-:W-:Y:S01]  /*0520*/  MOV R4, UR4 ;  /* 0x0000000400047c02 */ /* 0x010fe20008000f00 */
[----:B------:R-:W-:Y:S02]  /*0530*/  IMAD.U32 R5, RZ, RZ, UR5 ;  /* 0x00000005ff057e24 */ /* 0x000fe4000f8e00ff */
[----:B-1----:R-:W-:-:S04]  /*0540*/  HADD2.F32 R0, -RZ, R0.H0_H0 ;  /* 0x20000000ff007230 */ /* 0x002fc80000004100 */
[----:B------:R-:W1:Y:S02]  /*0550*/  F2F.F64.F32 R10, R0 ;  /* 0x00000000000a7310 */ /* 0x000e640000201800 */
[----:B-1-3--:R2:W-:Y:S02]  /*0560*/  STL.64 [R1+0x8], R10 ;  /* 0x0000080a01007387 */ /* 0x00a5e40000100a00 */
[----:B------:R-:W-:-:S07]  /*0570*/  LEPC R20, `(.L_x_113) ;  /* 0x000000001014794e */ /* 0x000fce0000000000 */
[----:B--2---:R-:W-:Y:S05]  /*0580*/  CALL.ABS.NOINC R8 ;  /* 0x0000000008007343 */ /* 0x004fea0003c00000 */
.L_x_113:
        /* <DEDUP_REMOVED lines=9> */
[----:B-1-3--:R2:W-:Y:S02]  /*0620*/  STL.64 [R1+0x8], R10 ;  /* 0x0000080a01007387 */ /* 0x00a5e40000100a00 */
[----:B------:R-:W-:-:S07]  /*0630*/  LEPC R20, `(.L_x_114) ;  /* 0x000000001014794e */ /* 0x000fce0000000000 */
[----:B--2---:R-:W-:Y:S05]  /*0640*/  CALL.ABS.NOINC R8 ;  /* 0x0000000008007343 */ /* 0x004fea0003c00000 */
.L_x_114:
        /* <DEDUP_REMOVED lines=9> */
[----:B-1-3--:R2:W-:Y:S02]  /*06e0*/  STL.64 [R1+0x8], R10 ;  /* 0x0000080a01007387 */ /* 0x00a5e40000100a00 */
[----:B------:R-:W-:-:S07]  /*06f0*/  LEPC R20, `(.L_x_115) ;  /* 0x000000001014794e */ /* 0x000fce0000000000 */
[----:B--2---:R-:W-:Y:S05]  /*0700*/  CALL.ABS.NOINC R8 ;  /* 0x0000000008007343 */ /* 0x004fea0003c00000 */
.L_x_115:
        /* <DEDUP_REMOVED lines=12> */
.L_x_116:
        /* <DEDUP_REMOVED lines=12> */
.L_x_117:
        /* <DEDUP_REMOVED lines=12> */
.L_x_118:
        /* <DEDUP_REMOVED lines=12> */
.L_x_119:
[----:B------:R1:W2:Y:S01]  /*0a10*/  LDC.64 R8, c[0x4][R19] ;  /* 0x0100000013087b82 */ /* 0x0002a20000000a00 */
[----:B------:R-:W3:Y:S01]  /*0a20*/  LDCU.64 UR4, c[0x4][0x10] ;  /* 0x01000200ff0477ac */ /* 0x000ee20008000a00 */
[----:B------:R-:W-:Y:S01]  /*0a30*/  CS2R R6, SRZ ;  /* 0x0000000000067805 */ /* 0x000fe2000001ff00 */
[----:B---3--:R-:W-:Y:S02]  /*0a40*/  IMAD.U32 R4, RZ, RZ, UR4 ;  /* 0x00000004ff047e24 */ /* 0x008fe4000f8e00ff */
[----:B-1----:R-:W-:-:S07]  /*0a50*/  IMAD.U32 R5, RZ, RZ, UR5 ;  /* 0x00000005ff057e24 */ /* 0x002fce000f8e00ff */
[----:B------:R-:W-:-:S07]  /*0a60*/  LEPC R20, `(.L_x_120) ;  /* 0x000000001014794e */ /* 0x000fce0000000000 */
[----:B--2---:R-:W-:Y:S05]  /*0a70*/  CALL.ABS.NOINC R8 ;  /* 0x0000000008007343 */ /* 0x004fea0003c00000 */
.L_x_120:
        /* <DEDUP_REMOVED lines=12> */
.L_x_121:
        /* <DEDUP_REMOVED lines=12> */
.L_x_122:
        /* <DEDUP_REMOVED lines=12> */
.L_x_123:
        /* <DEDUP_REMOVED lines=12> */
.L_x_124:
        /* <DEDUP_REMOVED lines=12> */
.L_x_125:
        /* <DEDUP_REMOVED lines=12> */
.L_x_126:
        /* <DEDUP_REMOVED lines=12> */
.L_x_127:
        /* <DEDUP_REMOVED lines=12> */
.L_x_128:
[----:B------:R1:W2:Y:S01]  /*1080*/  LDC.64 R8, c[0x4][R19] ;  /* 0x0100000013087b82 */ /* 0x0002a20000000a00 */
[----:B------:R-:W3:Y:S01]  /*1090*/  LDCU.64 UR4, c[0x4][0x8] ;  /* 0x01000100ff0477ac */ /* 0x000ee20008000a00 */
[----:B------:R-:W-:Y:S01]  /*10a0*/  CS2R R6, SRZ ;  /* 0x0000000000067805 */ /* 0x000fe2000001ff00 */
[----:B---3--:R-:W-:Y:S01]  /*10b0*/  IMAD.U32 R4, RZ, RZ, UR4 ;  /* 0x00000004ff047e24 */ /* 0x008fe2000f8e00ff */
[----:B-1----:R-:W-:-:S07]  /*10c0*/  MOV R5, UR5 ;  /* 0x0000000500057c02 */ /* 0x002fce0008000f00 */
[----:B------:R-:W-:-:S07]  /*10d0*/  LEPC R20, `(.L_x_129) ;  /* 0x000000001014794e */ /* 0x000fce0000000000 */
[----:B--2---:R-:W-:Y:S05]  /*10e0*/  CALL.ABS.NOINC R8 ;  /* 0x0000000008007343 */ /* 0x004fea0003c00000 */
.L_x_129:
[----:B------:R-:W-:Y:S01]  /*10f0*/  ISETP.NE.AND P6, PT, R26, RZ, PT ;  /* 0x000000ff1a00720c */ /* 0x000fe20003fc5270 */
[----:B------:R-:W-:Y:S02]  /*1100*/  VIADD R25, R25, 0x1 ;  /* 0x0000000119197836 */ /* 0x000fe40000000000 */
[----:B------:R-:W-:-:S10]  /*1110*/  VIADD R23, R23, 0x20 ;  /* 0x0000002017177836 */ /* 0x000fd40000000000 */
[----:B------:R-:W-:Y:S05]  /*1120*/  @P6 BRA `(.L_x_130) ;  /* 0xfffffff000686947 */ /* 0x000fea000383ffff */
[----:B------:R-:W-:Y:S05]  /*1130*/  BSYNC.RECONVERGENT B7 ;  /* 0x0000000000077941 */ /* 0x000fea0003800200 */
.L_x_109:
[----:B------:R1:W2:Y:S01]  /*1140*/  LDC.64 R8, c[0x4][R19] ;  /* 0x0100000013087b82 */ /* 0x0002a20000000a00 */
[----:B------:R-:W3:Y:S01]  /*1150*/  LDCU.64 UR4, c[0x4][0x28] ;  /* 0x01000500ff0477ac */ /* 0x000ee20008000a00 */
[----:B------:R-:W-:Y:S02]  /*1160*/  CS2R R6, SRZ ;  /* 0x0000000000067805 */ /* 0x000fe4000001ff00 */
[----:B---3--:R-:W-:Y:S01]  /*1170*/  MOV R4, UR4 ;  /* 0x0000000400047c02 */ /* 0x008fe20008000f00 */
[----:B-1----:R-:W-:-:S07]  /*1180*/  IMAD.U32 R5, RZ, RZ, UR5 ;  /* 0x00000005ff057e24 */ /* 0x002fce000f8e00ff */
[----:B------:R-:W-:-:S07]  /*1190*/  LEPC R20, `(.L_x_131) ;  /* 0x000000001014794e */ /* 0x000fce0000000000 */
[----:B--2---:R-:W-:Y:S05]  /*11a0*/  CALL.ABS.NOINC R8 ;  /* 0x0000000008007343 */ /* 0x004fea0003c00000 */
.L_x_131:
[----:B------:R-:W-:Y:S01]  /*11b0*/  UIADD3 UR4, UPT, UPT, UR39, 0x10, URZ ;  /* 0x0000001027047890 */ /* 0x000fe2000fffe0ff */
[----:B------:R-:W-:Y:S01]  /*11c0*/  IMAD.MOV.U32 R23, RZ, RZ, -0x10 ;  /* 0xfffffff0ff177424 */ /* 0x000fe200078e00ff */
[----:B------:R-:W-:-:S04]  /*11d0*/  MOV R19, 0x1e ;  /* 0x0000001e00137802 */ /* 0x000fc80000000f00 */
[----:B------:R-:W-:-:S07]  /*11e0*/  IMAD.U32 R18, RZ, RZ, UR4 ;  /* 0x00000004ff127e24 */ /* 0x000fce000f8e00ff */
.L_x_152:
        /* <DEDUP_REMOVED lines=16> */
.L_x_133:
[----:B------:R-:W-:Y:S05]  /*12f0*/  BSYNC.RECONVERGENT B6 ;  /* 0x0000000000067941 */ /* 0x000fea0003800200 */
.L_x_132:
[----:B------:R-:W1:Y:S01]  /*1300*/  LDS.U16 R0, [R18+-0x10] ;  /* 0xfffff00012007984 */ /* 0x000e620000000400 */
[----:B------:R-:W-:Y:S01]  /*1310*/  MOV R17, 0x0 ;  /* 0x0000000000117802 */ /* 0x000fe20000000f00 */
[----:B------:R-:W2:Y:S01]  /*1320*/  LDCU.64 UR4, c[0x4][0x18] ;  /* 0x01000300ff0477ac */ /* 0x000ea20008000a00 */
[----:B------:R-:W-:Y:S01]  /*1330*/  IMAD.MOV.U32 R6, RZ, RZ, R22 ;  /* 0x000000ffff067224 */ /* 0x000fe200078e0016 */
[----:B------:R-:W-:Y:S01]  /*1340*/  MOV R7, R2 ;  /* 0x0000000200077202 */ /* 0x000fe20000000f00 */
[----:B------:R3:W4:Y:S01]  /*1350*/  LDC.64 R8, c[0x4][R17] ;  /* 0x0100000011087b82 */ /* 0x0007220000000a00 */
[----:B--2---:R-:W-:Y:S01]  /*1360*/  MOV R4, UR4 ;  /* 0x0000000400047c02 */ /* 0x004fe20008000f00 */
[----:B------:R-:W-:Y:S02]  /*1370*/  IMAD.U32 R5, RZ, RZ, UR5 ;  /* 0x00000005ff057e24 */ /* 0x000fe4000f8e00ff */
[----:B-1----:R-:W-:-:S04]  /*1380*/  HADD2.F32 R0, -RZ, R0.H0_H0 ;  /* 0x20000000ff007230 */ /* 0x002fc80000004100 */
[----:B------:R-:W1:Y:S02]  /*1390*/  F2F.F64.F32 R10, R0 ;  /* 0x00000000000a7310 */ /* 0x000e640000201800 */
[----:B-1--4-:R3:W-:Y:S02]  /*13a0*/  STL.64 [R1], R10 ;  /* 0x0000000a01007387 */ /* 0x0127e40000100a00 */
[----:B------:R-:W-:-:S07]  /*13b0*/  LEPC R20, `(.L_x_134) ;  /* 0x000000001014794e */ /* 0x000fce0000000000 */
[----:B---3--:R-:W-:Y:S05]  /*13c0*/  CALL.ABS.NOINC R8 ;  /* 0x0000000008007343 */ /* 0x008fea0003c00000 */
.L_x_134:
        /* <DEDUP_REMOVED lines=12> */
.L_x_135:
        /* <DEDUP_REMOVED lines=12> */
.L_x_136:
        /* <DEDUP_REMOVED lines=12> */
.L_x_137:
        /* <DEDUP_REMOVED lines=12> */
.L_x_138:
        /* <DEDUP_REMOVED lines=12> */
.L_x_139:
        /* <DEDUP_REMOVED lines=12> */
.L_x_140:
        /* <DEDUP_REMOVED lines=12> */
.L_x_141:
[----:B------:R1:W2:Y:S01]  /*1910*/  LDC.64 R8, c[0x4][R17] ;  /* 0x0100000011087b82 */ /* 0x0002a20000000a00 */
[----:B------:R-:W3:Y:S01]  /*1920*/  LDCU.64 UR4, c[0x4][0x10] ;  /* 0x01000200ff0477ac */ /* 0x000ee20008000a00 */
[----:B------:R-:W-:Y:S01]  /*1930*/  CS2R R6, SRZ ;  /* 0x0000000000067805 */ /* 0x000fe2000001ff00 */
[----:B---3--:R-:W-:Y:S01]  /*1940*/  IMAD.U32 R4, RZ, RZ, UR4 ;  /* 0x00000004ff047e24 */ /* 0x008fe2000f8e00ff */
[----:B-1----:R-:W-:-:S07]  /*1950*/  MOV R5, UR5 ;  /* 0x0000000500057c02 */ /* 0x002fce0008000f00 */
[----:B------:R-:W-:-:S07]  /*1960*/  LEPC R20, `(.L_x_142) ;  /* 0x000000001014794e */ /* 0x000fce0000000000 */
[----:B--2---:R-:W-:Y:S05]  /*1970*/  CALL.ABS.NOINC R8 ;  /* 0x0000000008007343 */ /* 0x004fea0003c00000 */
.L_x_142:
[----:B------:R-:W1:Y:S01]  /*1980*/  LDS.U16 R0, [R18] ;  /* 0x0000000012007984 */ /* 0x000e620000000400 */
        /* <DEDUP_REMOVED lines=11> */
.L_x_143:
        /* <DEDUP_REMOVED lines=12> */
.L_x_144:
        /* <DEDUP_REMOVED lines=12> */
.L_x_145:
        /* <DEDUP_REMOVED lines=12> */
.L_x_146:
        /* <DEDUP_REMOVED lines=12> */
.L_x_147:
        /* <DEDUP_REMOVED lines=12> */
.L_x_148:
        /* <DEDUP_REMOVED lines=12> */
.L_x_149:
        /* <DEDUP_REMOVED lines=12> */
.L_x_150:
[----:B------:R1:W2:Y:S01]  /*1f80*/  LDC.64 R8, c[0x4][R17] ;  /* 0x0100000011087b82 */ /* 0x0002a20000000a00 */
[----:B------:R-:W3:Y:S01]  /*1f90*/  LDCU.64 UR4, c[0x4][0x8] ;  /* 0x01000100ff0477ac */ /* 0x000ee20008000a00 */
[----:B------:R-:W-:Y:S02]  /*1fa0*/  CS2R R6, SRZ ;  /* 0x0000000000067805 */ /* 0x000fe4000001ff00 */
[----:B---3--:R-:W-:Y:S01]  /*1fb0*/  MOV R4, UR4 ;  /* 0x0000000400047c02 */ /* 0x008fe20008000f00 */
[----:B-1----:R-:W-:-:S07]  /*1fc0*/  IMAD.U32 R5, RZ, RZ, UR5 ;  /* 0x00000005ff057e24 */ /* 0x002fce000f8e00ff */
[----:B------:R-:W-:-:S07]  /*1fd0*/  LEPC R20, `(.L_x_151) ;  /* 0x000000001014794e */ /* 0x000fce0000000000 */
[----:B--2---:R-:W-:Y:S05]  /*1fe0*/  CALL.ABS.NOINC R8 ;  /* 0x0000000008007343 */ /* 0x004fea0003c00000 */
.L_x_151:
[----:B------:R-:W-:Y:S01]  /*1ff0*/  ISETP.NE.AND P6, PT, R24, RZ, PT ;  /* 0x000000ff1800720c */ /* 0x000fe20003fc5270 */
[----:B------:R-:W-:Y:S01]  /*2000*/  VIADD R23, R23, 0x1 ;  /* 0x0000000117177836 */ /* 0x000fe20000000000 */
[----:B------:R-:W-:-:S11]  /*2010*/  IADD3 R18, PT, PT, R18, 0x20, RZ ;  /* 0x0000002012127810 */ /* 0x000fd60007ffe0ff */
[----:B------:R-:W-:Y:S05]  /*2020*/  @P6 BRA `(.L_x_152) ;  /* 0xfffffff000706947 */ /* 0x000fea000383ffff */
.L_x_107:
[----:B------:R-:W1:Y:S01]  /*2030*/  S2UR UR5, SR_CgaCtaId ;  /* 0x00000000000579c3 */ /* 0x000e620000008800 */
[C---:B------:R-:W-:Y:S01]  /*2040*/  IMAD.SHL.U32 R0, R16.reuse, 0x10, RZ ;  /* 0x0000001010007824 */ /* 0x040fe200078e00ff */
[----:B--2---:R-:W-:Y:S01]  /*2050*/  SHF.R.U32.HI R3, RZ, 0x1, R16 ;  /* 0x00000001ff037819 */ /* 0x004fe20000011610 */
[----:B------:R-:W-:Y:S01]  /*2060*/  UMOV UR4, 0x400 ;  /* 0x0000040000047882 */ /* 0x000fe20000000000 */
[----:B------:R-:W-:Y:S02]  /*2070*/  ISETP.NE.AND P0, PT, R16, RZ, PT ;  /* 0x000000ff1000720c */ /* 0x000fe40003f05270 */
[----:B------:R-:W-:Y:S02]  /*2080*/  LOP3.LUT R0, R0, 0xf0, RZ, 0xc0, !PT ;  /* 0x000000f000007812 */ /* 0x000fe400078ec0ff */
[----:B------:R-:W-:-:S05]  /*2090*/  LOP3.LUT R3, R3, 0x1f8, RZ, 0xc0, !PT ;  /* 0x000001f803037812 */ /* 0x000fca00078ec0ff */
[----:B------:R-:W-:-:S05]  /*20a0*/  IMAD.IADD R0, R0, 0x1, R3 ;  /* 0x0000000100007824 */ /* 0x000fca00078e0203 */
[----:B------:R-:W-:Y:S01]  /*20b0*/  LEA R24, R0, UR39, 0x1 ;  /* 0x0000002700187c11 */ /* 0x000fe2000f8e08ff */
[----:B-1----:R-:W-:-:S06]  /*20c0*/  ULEA UR4, UR5, UR4, 0x18 ;  /* 0x0000000405047291 */ /* 0x002fcc000f8ec0ff */
[----:B------:R-:W-:Y:S01]  /*20d0*/  LEA R28, R0, UR4, 0x1 ;  /* 0x00000004001c7c11 */ /* 0x000fe2000f8e08ff */
[----:B------:R-:W-:Y:S05]  /*20e0*/  WARPSYNC.ALL ;  /* 0x0000000000007948 */ /* 0x000fea0003800000 */
[----:B------:R-:W1:Y:S04]  /*20f0*/  LDSM.16.M88.4 R28, [R28] ;  /* 0x000000001c1c783b */ /* 0x000e680000000200 */
[----:B------:R-:W2:Y:S01]  /*2100*/  LDSM.16.M88.4 R24, [R24] ;  /* 0x000000001818783b */ /* 0x000ea20000000200 */
[----:B------:R-:W-:Y:S05]  /*2110*/  @P0 BRA `(.L_x_153) ;  /* 0x0000000400e80947 */ /* 0x000fea0003800000 */
[----:B------:R-:W-:Y:S01]  /*2120*/  MOV R0, 0x0 ;  /* 0x0000000000007802 */ /* 0x000fe20000000f00 */
[----:B------:R-:W3:Y:S01]  /*2130*/  LDCU.64 UR4, c[0x4][0x30] ;  /* 0x01000600ff0477ac */ /* 0x000ee20008000a00 */
[----:B------:R-:W-:Y:S02]  /*2140*/  CS2R R6, SRZ ;  /* 0x0000000000067805 */ /* 0x000fe4000001ff00 */
[----:B------:R4:W1:Y:S01]  /*2150*/  LDC.64 R8, c[0x4][R0] ;  /* 0x0100000000087b82 */ /* 0x0008620000000a00 */
[----:B---3--:R-:W-:Y:S01]  /*2160*/  MOV R4, UR4 ;  /* 0x0000000400047c02 */ /* 0x008fe20008000f00 */
[----:B----4-:R-:W-:-:S07]  /*2170*/  IMAD.U32 R5, RZ, RZ, UR5 ;  /* 0x00000005ff057e24 */ /* 0x010fce000f8e00ff */
[----:B------:R-:W-:-:S07]  /*2180*/  LEPC R20, `(.L_x_154) ;  /* 0x000000001014794e */ /* 0x000fce0000000000 */
[----:B-12---:R-:W-:Y:S05]  /*2190*/  CALL.ABS.NOINC R8 ;  /* 0x0000000008007343 */ /* 0x006fea0003c00000 */
.L_x_154:
[--C-:B------:R-:W-:Y:S01]  /*21a0*/  HADD2.F32 R8, -RZ, R28.reuse.H0_H0 ;  /* 0x2000001cff087230 */ /* 0x100fe20000004100 */
[----:B------:R-:W-:Y:S01]  /*21b0*/  MOV R18, 0x0 ;  /* 0x0000000000127802 */ /* 0x000fe20000000f00 */
[----:B------:R-:W-:Y:S01]  /*21c0*/  HADD2.F32 R10, -RZ, R28.H1_H1 ;  /* 0x3000001cff0a7230 */ /* 0x000fe20000004100 */
[----:B------:R-:W1:Y:S01]  /*21d0*/  LDCU.64 UR4, c[0x4][0x38] ;  /* 0x01000700ff0477ac */ /* 0x000e620008000a00 */
[----:B------:R-:W-:Y:S01]  /*21e0*/  IADD3 R17, P0, PT, R22, 0x10, RZ ;  /* 0x0000001016117810 */ /* 0x000fe20007f1e0ff */
[----:B------:R2:W3:Y:S01]  /*21f0*/  LDC.64 R12, c[0x4][R18] ;  /* 0x01000000120c7b82 */ /* 0x0004e20000000a00 */
[----:B------:R-:W-:Y:S03]  /*2200*/  F2F.F64.F32 R8, R8 ;  /* 0x0000000800087310 */ /* 0x000fe60000201800 */
[----:B------:R-:W-:Y:S02]  /*2210*/  IMAD.X R16, RZ, RZ, R2, P0 ;  /* 0x000000ffff107224 */ /* 0x000fe400000e0602 */
[----:B------:R-:W-:-:S03]  /*2220*/  IMAD.MOV.U32 R6, RZ, RZ, R17 ;  /* 0x000000ffff067224 */ /* 0x000fc600078e0011 */
[----:B------:R-:W4:Y:S01]  /*2230*/  F2F.F64.F32 R10, R10 ;  /* 0x0000000a000a7310 */ /* 0x000f220000201800 */
[----:B------:R-:W-:Y:S02]  /*2240*/  MOV R7, R16 ;  /* 0x0000001000077202 */ /* 0x000fe40000000f00 */
[----:B-1----:R-:W-:Y:S01]  /*2250*/  MOV R4, UR4 ;  /* 0x0000000400047c02 */ /* 0x002fe20008000f00 */
[----:B------:R-:W-:Y:S01]  /*2260*/  IMAD.U32 R5, RZ, RZ, UR5 ;  /* 0x00000005ff057e24 */ /* 0x000fe2000f8e00ff */
[----:B----4-:R2:W-:Y:S06]  /*2270*/  STL.128 [R1+0x10], R8 ;  /* 0x0000100801007387 */ /* 0x0105ec0000100c00 */
[----:B------:R-:W-:-:S07]  /*2280*/  LEPC R20, `(.L_x_155) ;  /* 0x000000001014794e */ /* 0x000fce0000000000 */
[----:B--23--:R-:W-:Y:S05]  /*2290*/  CALL.ABS.NOINC R12 ;  /* 0x000000000c007343 */ /* 0x00cfea0003c00000 */
.L_x_155:
[--C-:B------:R-:W-:Y:S01]  /*22a0*/  HADD2.F32 R8, -RZ, R29.reuse.H0_H0 ;  /* 0x2000001dff087230 */ /* 0x100fe20000004100 */
[----:B------:R1:W2:Y:S01]  /*22b0*/  LDC.64 R12, c[0x4][R18] ;  /* 0x01000000120c7b82 */ /* 0x0002a20000000a00 */
[----:B------:R-:W-:Y:S01]  /*22c0*/  HADD2.F32 R10, -RZ, R29.H1_H1 ;  /* 0x3000001dff0a7230 */ /* 0x000fe20000004100 */
[----:B------:R-:W3:Y:S01]  /*22d0*/  LDCU.64 UR4, c[0x4][0x38] ;  /* 0x01000700ff0477ac */ /* 0x000ee20008000a00 */
[----:B------:R-:W-:Y:S01]  /*22e0*/  MOV R6, R17 ;  /* 0x0000001100067202 */ /* 0x000fe20000000f00 */
[----:B------:R-:W-:Y:S01]  /*22f0*/  IMAD.MOV.U32 R7, RZ, RZ, R16 ;  /* 0x000000ffff077224 */ /* 0x000fe200078e0010 */
[----:B------:R-:W-:Y:S08]  /*2300*/  F2F.F64.F32 R8, R8 ;  /* 0x0000000800087310 */ /* 0x000ff00000201800 */
[----:B------:R-:W4:Y:S01]  /*2310*/  F2F.F64.F32 R10, R10 ;  /* 0x0000000a000a7310 */ /* 0x000f220000201800 */
[----:B---3--:R-:W-:-:S02]  /*2320*/  IMAD.U32 R4, RZ, RZ, UR4 ;  /* 0x00000004ff047e24 */ /* 0x008fc4000f8e00ff */
[----:B------:R-:W-:Y:S01]  /*2330*/  IMAD.U32 R5, RZ, RZ, UR5 ;  /* 0x00000005ff057e24 */ /* 0x000fe2000f8e00ff */
[----:B----4-:R1:W-:Y:S06]  /*2340*/  STL.128 [R1+0x10], R8 ;  /* 0x0000100801007387 */ /* 0x0103ec0000100c00 */
[----:B------:R-:W-:-:S07]  /*2350*/  LEPC R20, `(.L_x_156) ;  /* 0x000000001014794e */ /* 0x000fce0000000000 */
[----:B-12---:R-:W-:Y:S05]  /*2360*/  CALL.ABS.NOINC R12 ;  /* 0x000000000c007343 */ /* 0x006fea0003c00000 */
.L_x_156:
[--C-:B------:R-:W-:Y:S01]  /*2370*/  HADD2.F32 R8, -RZ, R30.reuse.H0_H0 ;  /* 0x2000001eff087230 */ /* 0x100fe20000004100 */
[----:B------:R1:W2:Y:S01]  /*2380*/  LDC.64 R12, c[0x4][R18] ;  /* 0x01000000120c7b82 */ /* 0x0002a20000000a00 */
[----:B------:R-:W-:Y:S01]  /*2390*/  HADD2.F32 R10, -RZ, R30.H1_H1 ;  /* 0x3000001eff0a7230 */ /* 0x000fe20000004100 */
[----:B------:R-:W3:Y:S01]  /*23a0*/  LDCU.64 UR4, c[0x4][0x38] ;  /* 0x01000700ff0477ac */ /* 0x000ee20008000a00 */
[----:B------:R-:W-:Y:S02]  /*23b0*/  IMAD.MOV.U32 R6, RZ, RZ, R17 ;  /* 0x000000ffff067224 */ /* 0x000fe400078e0011 */
[----:B------:R-:W-:Y:S01]  /*23c0*/  F2F.F64.F32 R8, R8 ;  /* 0x0000000800087310 */ /* 0x000fe20000201800 */
[----:B------:R-:W-:-:S07]  /*23d0*/  IMAD.MOV.U32 R7, RZ, RZ, R16 ;  /* 0x000000ffff077224 */ /* 0x000fce00078e0010 */
[----:B------:R-:W4:Y:S01]  /*23e0*/  F2F.F64.F32 R10, R10 ;  /* 0x0000000a000a7310 */ /* 0x000f220000201800 */
[----:B---3--:R-:W-:Y:S01]  /*23f0*/  IMAD.U32 R4, RZ, RZ, UR4 ;  /* 0x00000004ff047e24 */ /* 0x008fe2000f8e00ff */
[----:B------:R-:W-:Y:S01]  /*2400*/  MOV R5, UR5 ;  /* 0x0000000500057c02 */ /* 0x000fe20008000f00 */
[----:B----4-:R1:W-:Y:S06]  /*2410*/  STL.128 [R1+0x10], R8 ;  /* 0x0000100801007387 */ /* 0x0103ec0000100c00 */
[----:B------:R-:W-:-:S07]  /*2420*/  LEPC R20, `(.L_x_157) ;  /* 0x000000001014794e */ /* 0x000fce0000000000 */
[----:B-12---:R-:W-:Y:S05]  /*2430*/  CALL.ABS.NOINC R12 ;  /* 0x000000000c007343 */ /* 0x006fea0003c00000 */
.L_x_157:
[--C-:B------:R-:W-:Y:S01]  /*2440*/  HADD2.F32 R8, -RZ, R31.reuse.H0_H0 ;  /* 0x2000001fff087230 */ /* 0x100fe20000004100 */
[----:B------:R1:W2:Y:S01]  /*2450*/  LDC.64 R12, c[0x4][R18] ;  /* 0x01000000120c7b82 */ /* 0x0002a20000000a00 */
[----:B------:R-:W-:Y:S01]  /*2460*/  HADD2.F32 R10, -RZ, R31.H1_H1 ;  /* 0x3000001fff0a7230 */ /* 0x000fe20000004100 */
[----:B------:R-:W3:Y:S01]  /*2470*/  LDCU.64 UR4, c[0x4][0x38] ;  /* 0x01000700ff0477ac */ /* 0x000ee20008000a00 */
[----:B------:R-:W-:Y:S01]  /*2480*/  IMAD.MOV.U32 R6, RZ, RZ, R17 ;  /* 0x000000ffff067224 */ /* 0x000fe200078e0011 */
[----:B------:R-:W-:Y:S01]  /*2490*/  MOV R7, R16 ;  /* 0x0000001000077202 */ /* 0x000fe20000000f00 */
[----:B------:R-:W-:Y:S08]  /*24a0*/  F2F.F64.F32 R8, R8 ;  /* 0x0000000800087310 */ /* 0x000ff00000201800 */
[----:B------:R-:W4:Y:S01]  /*24b0*/  F2F.F64.F32 R10, R10 ;  /* 0x0000000a000a7310 */ /* 0x000f220000201800 */
[----:B---3--:R-:W-:Y:S01]  /*24c0*/  MOV R4, UR4 ;  /* 0x0000000400047c02 */ /* 0x008fe20008000f00 */
[----:B------:R-:W-:Y:S01]  /*24d0*/  IMAD.U32 R5, RZ, RZ, UR5 ;  /* 0x00000005ff057e24 */ /* 0x000fe2000f8e00ff */
[----:B----4-:R1:W-:Y:S06]  /*24e0*/  STL.128 [R1+0x10], R8 ;  /* 0x0000100801007387 */ /* 0x0103ec0000100c00 */
[----:B------:R-:W-:-:S07]  /*24f0*/  LEPC R20, `(.L_x_158) ;  /* 0x000000001014794e */ /* 0x000fce0000000000 */
[----:B-12---:R-:W-:Y:S05]  /*2500*/  CALL.ABS.NOINC R12 ;  /* 0x000000000c007343 */ /* 0x006fea0003c00000 */
.L_x_158:
[----:B------:R1:W2:Y:S01]  /*2510*/  LDC.64 R8, c[0x4][R18] ;  /* 0x0100000012087b82 */ /* 0x0002a20000000a00 */
[----:B------:R-:W3:Y:S01]  /*2520*/  LDCU.64 UR4, c[0x4][0x40] ;  /* 0x01000800ff0477ac */ /* 0x000ee20008000a00 */
[----:B------:R-:W-:Y:S01]  /*2530*/  CS2R R6, SRZ ;  /* 0x0000000000067805 */ /* 0x000fe2000001ff00 */
[----:B---3--:R-:W-:Y:S02]  /*2540*/  IMAD.U32 R4, RZ, RZ, UR4 ;  /* 0x00000004ff047e24 */ /* 0x008fe4000f8e00ff */
[----:B-1----:R-:W-:-:S07]  /*2550*/  IMAD.U32 R5, RZ, RZ, UR5 ;  /* 0x00000005ff057e24 */ /* 0x002fce000f8e00ff */
[----:B------:R-:W-:-:S07]  /*2560*/  LEPC R20, `(.L_x_159) ;  /* 0x000000001014794e */ /* 0x000fce0000000000 */
[----:B--2---:R-:W-:Y:S05]  /*2570*/  CALL.ABS.NOINC R8 ;  /* 0x0000000008007343 */ /* 0x004fea0003c00000 */
.L_x_159:
        /* <DEDUP_REMOVED lines=13> */
.L_x_160:
        /* <DEDUP_REMOVED lines=13> */
.L_x_161:
        /* <DEDUP_REMOVED lines=13> */
.L_x_162:
[--C-:B------:R-:W-:Y:S01]  /*27f0*/  HADD2.F32 R8, -RZ, R27.reuse.H0_H0 ;  /* 0x2000001bff087230 */ /* 0x100fe20000004100 */
[----:B------:R-:W1:Y:S01]  /*2800*/  LDC.64 R18, c[0x4][R18] ;  /* 0x0100000012127b82 */ /* 0x000e620000000a00 */
[----:B------:R-:W-:Y:S01]  /*2810*/  HADD2.F32 R10, -RZ, R27.H1_H1 ;  /* 0x3000001bff0a7230 */ /* 0x000fe20000004100 */
[----:B------:R-:W2:Y:S01]  /*2820*/  LDCU.64 UR4, c[0x4][0x38] ;  /* 0x01000700ff0477ac */ /* 0x000ea20008000a00 */
[----:B------:R-:W-:Y:S01]  /*2830*/  IMAD.MOV.U32 R6, RZ, RZ, R17 ;  /* 0x000000ffff067224 */ /* 0x000fe200078e0011 */
[----:B------:R-:W-:Y:S01]  /*2840*/  MOV R7, R16 ;  /* 0x0000001000077202 */ /* 0x000fe20000000f00 */
[----:B------:R-:W-:Y:S08]  /*2850*/  F2F.F64.F32 R8, R8 ;  /* 0x0000000800087310 */ /* 0x000ff00000201800 */
[----:B------:R-:W3:Y:S01]  /*2860*/  F2F.F64.F32 R10, R10 ;  /* 0x0000000a000a7310 */ /* 0x000ee20000201800 */
[----:B--2---:R-:W-:Y:S01]  /*2870*/  MOV R4, UR4 ;  /* 0x0000000400047c02 */ /* 0x004fe20008000f00 */
[----:B------:R-:W-:Y:S01]  /*2880*/  IMAD.U32 R5, RZ, RZ, UR5 ;  /* 0x00000005ff057e24 */ /* 0x000fe2000f8e00ff */
[----:B---3--:R2:W-:Y:S06]  /*2890*/  STL.128 [R1+0x10], R8 ;  /* 0x0000100801007387 */ /* 0x0085ec0000100c00 */
[----:B------:R-:W-:-:S07]  /*28a0*/  LEPC R20, `(.L_x_153) ;  /* 0x000000001014794e */ /* 0x000fce0000000000 */
[----:B-12---:R-:W-:Y:S05]  /*28b0*/  CALL.ABS.NOINC R18 ;  /* 0x0000000012007343 */ /* 0x006fea0003c00000 */
.L_x_153:
[----:B------:R-:W3:Y:S01]  /*28c0*/  S2R R0, SR_TID.X ;  /* 0x0000000000007919 */ /* 0x000ee20000002100 */
[----:B--2---:R-:W-:Y:S01]  /*28d0*/  IMAD.MOV.U32 R16, RZ, RZ, R24 ;  /* 0x000000ffff107224 */ /* 0x004fe200078e0018 */
[----:B------:R-:W-:Y:S05]  /*28e0*/  WARPSYNC.ALL ;  /* 0x0000000000007948 */ /* 0x000fea0003800000 */
[----:B------:R-:W-:Y:S01]  /*28f0*/  IMAD.MOV.U32 R17, RZ, RZ, R26 ;  /* 0x000000ffff117224 */ /* 0x000fe200078e001a */
[----:B------:R-:W-:Y:S01]  /*2900*/  MOV R26, R25 ;  /* 0x00000019001a7202 */ /* 0x000fe20000000f00 */
[----:B------:R-:W-:Y:S05]  /*2910*/  BSSY.RECONVERGENT B6, `(.L_x_163) ;  /* 0x0000067000067945 */ /* 0x000fea0003800200 */
[C---:B-1----:R-:W-:Y:S08]  /*2920*/  HMMA.16816.F32 R16, R28.reuse, R16, RZ ;  /* 0x000000101c10723c */ /* 0x042ff000000018ff */
[----:B------:R-:W-:Y:S01]  /*2930*/  HMMA.16816.F32 R28, R28, R26, RZ ;  /* 0x0000001a1c1c723c */ /* 0x000fe200000018ff */
[----:B---3--:R-:W-:-:S13]  /*2940*/  ISETP.NE.AND P0, PT, R0, RZ, PT ;  /* 0x000000ff0000720c */ /* 0x008fda0003f05270 */
[----:B------:R-:W-:Y:S06]  /*2950*/  @P0 BRA `(.L_x_164) ;  /* 0x0000000400880947 */ /* 0x000fec0003800000 */
[----:B------:R-:W-:Y:S01]  /*2960*/  MOV R0, 0x0 ;  /* 0x0000000000007802 */ /* 0x000fe20000000f00 */
[----:B------:R-:W1:Y:S01]  /*2970*/  LDCU.64 UR4, c[0x4][0x48] ;  /* 0x01000900ff0477ac */ /* 0x000e620008000a00 */
[----:B------:R-:W-:Y:S02]  /*2980*/  CS2R R6, SRZ ;  /* 0x0000000000067805 */ /* 0x000fe4000001ff00 */
[----:B------:R2:W3:Y:S01]  /*2990*/  LDC.64 R8, c[0x4][R0] ;  /* 0x0100000000087b82 */ /* 0x0004e20000000a00 */
[----:B-1----:R-:W-:Y:S02]  /*29a0*/  IMAD.U32 R4, RZ, RZ, UR4 ;  /* 0x00000004ff047e24 */ /* 0x002fe4000f8e00ff */
[----:B--2---:R-:W-:-:S07]  /*29b0*/  IMAD.U32 R5, RZ, RZ, UR5 ;  /* 0x00000005ff057e24 */ /* 0x004fce000f8e00ff */
[----:B------:R-:W-:-:S07]  /*29c0*/  LEPC R20, `(.L_x_165) ;  /* 0x000000001014794e */ /* 0x000fce0000000000 */
[----:B---3--:R-:W-:Y:S05]  /*29d0*/  CALL.ABS.NOINC R8 ;  /* 0x0000000008007343 */ /* 0x008fea0003c00000 */
.L_x_165:
[----:B------:R-:W1:Y:S01]  /*29e0*/  F2F.F64.F32 R10, R16 ;  /* 0x00000010000a7310 */ /* 0x000e620000201800 */
[----:B------:R-:W-:Y:S01]  /*29f0*/  MOV R25, 0x0 ;  /* 0x0000000000197802 */ /* 0x000fe20000000f00 */
[----:B------:R-:W2:Y:S01]  /*2a00*/  LDCU.64 UR4, c[0x4][0x50] ;  /* 0x01000a00ff0477ac */ /* 0x000ea20008000a00 */
[----:B------:R-:W-:Y:S02]  /*2a10*/  IADD3 R6, P0, PT, R22, 0x10, RZ ;  /* 0x0000001016067810 */ /* 0x000fe40007f1e0ff */
[----:B------:R3:W4:Y:S03]  /*2a20*/  LDC.64 R8, c[0x4][R25] ;  /* 0x0100000019087b82 */ /* 0x0007260000000a00 */
[----:B------:R-:W-:Y:S01]  /*2a30*/  IMAD.X R7, RZ, RZ, R2, P0 ;  /* 0x000000ffff077224 */ /* 0x000fe200000e0602 */
[----:B-1----:R3:W-:Y:S01]  /*2a40*/  STL.64 [R1+0x10], R10 ;  /* 0x0000100a01007387 */ /* 0x0027e20000100a00 */
[----:B--2---:R-:W-:Y:S01]  /*2a50*/  MOV R4, UR4 ;  /* 0x0000000400047c02 */ /* 0x004fe20008000f00 */
[----:B------:R-:W-:-:S07]  /*2a60*/  IMAD.U32 R5, RZ, RZ, UR5 ;  /* 0x00000005ff057e24 */ /* 0x000fce000f8e00ff */
[----:B------:R-:W-:-:S07]  /*2a70*/  LEPC R20, `(.L_x_166) ;  /* 0x000000001014794e */ /* 0x000fce0000000000 */
[----:B---34-:R-:W-:Y:S05]  /*2a80*/  CALL.ABS.NOINC R8 ;  /* 0x0000000008007343 */ /* 0x018fea0003c00000 */
.L_x_166:
[----:B------:R-:W1:Y:S01]  /*2a90*/  F2F.F64.F32 R10, R17 ;  /* 0x00000011000a7310 */ /* 0x000e620000201800 */
[----:B------:R2:W3:Y:S01]  /*2aa0*/  LDC.64 R8, c[0x4][R25] ;  /* 0x0100000019087b82 */ /* 0x0004e20000000a00 */
[----:B------:R-:W4:Y:S01]  /*2ab0*/  LDCU.64 UR4, c[0x4][0x50] ;  /* 0x01000a00ff0477ac */ /* 0x000f220008000a00 */
[----:B------:R-:W-:-:S04]  /*2ac0*/  IADD3 R24, P0, PT, R22, 0x10, RZ ;  /* 0x0000001016187810 */ /* 0x000fc80007f1e0ff */
[----:B------:R-:W-:Y:S02]  /*2ad0*/  IADD3.X R23, PT, PT, RZ, R2, RZ, P0, !PT ;  /* 0x00000002ff177210 */ /* 0x000fe400007fe4ff */
[----:B------:R-:W-:-:S03]  /*2ae0*/  MOV R6, R24 ;  /* 0x0000001800067202 */ /* 0x000fc60000000f00 */
[----:B------:R-:W-:Y:S01]  /*2af0*/  IMAD.MOV.U32 R7, RZ, RZ, R23 ;  /* 0x000000ffff077224 */ /* 0x000fe200078e0017 */
[----:B-1----:R2:W-:Y:S01]  /*2b00*/  STL.64 [R1+0x10], R10 ;  /* 0x0000100a01007387 */ /* 0x0025e20000100a00 */
[----:B----4-:R-:W-:Y:S02]  /*2b10*/  IMAD.U32 R4, RZ, RZ, UR4 ;  /* 0x00000004ff047e24 */ /* 0x010fe4000f8e00ff */
[----:B------:R-:W-:-:S07]  /*2b20*/  IMAD.U32 R5, RZ, RZ, UR5 ;  /* 0x00000005ff057e24 */ /* 0x000fce000f8e00ff */
[----:B------:R-:W-:-:S07]  /*2b30*/  LEPC R20, `(.L_x_167) ;  /* 0x000000001014794e */ /* 0x000fce0000000000 */
[----:B--23--:R-:W-:Y:S05]  /*2b40*/  CALL.ABS.NOINC R8 ;  /* 0x0000000008007343 */ /* 0x00cfea0003c00000 */
.L_x_167:
[----:B------:R-:W1:Y:S01]  /*2b50*/  F2F.F64.F32 R10, R28 ;  /* 0x0000001c000a7310 */ /* 0x000e620000201800 */
[----:B------:R2:W3:Y:S01]  /*2b60*/  LDC.64 R8, c[0x4][R25] ;  /* 0x0100000019087b82 */ /* 0x0004e20000000a00 */
[----:B------:R-:W4:Y:S01]  /*2b70*/  LDCU.64 UR4, c[0x4][0x50] ;  /* 0x01000a00ff0477ac */ /* 0x000f220008000a00 */
[----:B------:R-:W-:Y:S02]  /*2b80*/  IMAD.MOV.U32 R6, RZ, RZ, R24 ;  /* 0x000000ffff067224 */ /* 0x000fe400078e0018 */
[----:B------:R-:W-:Y:S01]  /*2b90*/  IMAD.MOV.U32 R7, RZ, RZ, R23 ;  /* 0x000000ffff077224 */ /* 0x000fe200078e0017 */
[----:B-1----:R2:W-:Y:S01]  /*2ba0*/  STL.64 [R1+0x10], R10 ;  /* 0x0000100a01007387 */ /* 0x0025e20000100a00 */
[----:B----4-:R-:W-:Y:S01]  /*2bb0*/  IMAD.U32 R4, RZ, RZ, UR4 ;  /* 0x00000004ff047e24 */ /* 0x010fe2000f8e00ff */
[----:B------:R-:W-:-:S07]  /*2bc0*/  MOV R5, UR5 ;  /* 0x0000000500057c02 */ /* 0x000fce0008000f00 */
[----:B------:R-:W-:-:S07]  /*2bd0*/  LEPC R20, `(.L_x_168) ;  /* 0x000000001014794e */ /* 0x000fce0000000000 */
[----:B--23--:R-:W-:Y:S05]  /*2be0*/  CALL.ABS.NOINC R8 ;  /* 0x0000000008007343 */ /* 0x00cfea0003c00000 */
.L_x_168:
[----:B------:R-:W1:Y:S01]  /*2bf0*/  F2F.F64.F32 R10, R29 ;  /* 0x0000001d000a7310 */ /* 0x000e620000201800 */
[----:B------:R2:W3:Y:S01]  /*2c00*/  LDC.64 R8, c[0x4][R25] ;  /* 0x0100000019087b82 */ /* 0x0004e20000000a00 */
[----:B------:R-:W4:Y:S01]  /*2c10*/  LDCU.64 UR4, c[0x4][0x50] ;  /* 0x01000a00ff0477ac */ /* 0x000f220008000a00 */
[----:B------:R-:W-:Y:S01]  /*2c20*/  IMAD.MOV.U32 R6, RZ, RZ, R24 ;  /* 0x000000ffff067224 */ /* 0x000fe200078e0018 */
[----:B------:R-:W-:Y:S01]  /*2c30*/  MOV R7, R23 ;  /* 0x0000001700077202 */ /* 0x000fe20000000f00 */
[----:B-1----:R2:W-:Y:S01]  /*2c40*/  STL.64 [R1+0x10], R10 ;  /* 0x0000100a01007387 */ /* 0x0025e20000100a00 */
[----:B----4-:R-:W-:Y:S01]  /*2c50*/  MOV R4, UR4 ;  /* 0x0000000400047c02 */ /* 0x010fe20008000f00 */
[----:B------:R-:W-:-:S07]  /*2c60*/  IMAD.U32 R5, RZ, RZ, UR5 ;  /* 0x00000005ff057e24 */ /* 0x000fce000f8e00ff */
[----:B------:R-:W-:-:S07]  /*2c70*/  LEPC R20, `(.L_x_169) ;  /* 0x000000001014794e */ /* 0x000fce0000000000 */
[----:B--23--:R-:W-:Y:S05]  /*2c80*/  CALL.ABS.NOINC R8 ;  /* 0x0000000008007343 */ /* 0x00cfea0003c00000 */
.L_x_169:
[----:B------:R-:W1:Y:S01]  /*2c90*/  F2F.F64.F32 R10, R18 ;  /* 0x00000012000a7310 */ /* 0x000e620000201800 */
[----:B------:R2:W3:Y:S01]  /*2ca0*/  LDC.64 R8, c[0x4][R25] ;  /* 0x0100000019087b82 */ /* 0x0004e20000000a00 */
[----:B------:R-:W4:Y:S01]  /*2cb0*/  LDCU.64 UR4, c[0x4][0x50] ;  /* 0x01000a00ff0477ac */ /* 0x000f220008000a00 */
[----:B------:R-:W-:Y:S01]  /*2cc0*/  MOV R6, R24 ;  /* 0x0000001800067202 */ /* 0x000fe20000000f00 */
[----:B------:R-:W-:Y:S01]  /*2cd0*/  IMAD.MOV.U32 R7, RZ, RZ, R23 ;  /* 0x000000ffff077224 */ /* 0x000fe200078e0017 */
[----:B-1----:R2:W-:Y:S01]  /*2ce0*/  STL.64 [R1+0x10], R10 ;  /* 0x0000100a01007387 */ /* 0x0025e20000100a00 */
[----:B----4-:R-:W-:Y:S02]  /*2cf0*/  IMAD.U32 R4, RZ, RZ, UR4 ;  /* 0x00000004ff047e24 */ /* 0x010fe4000f8e00ff */
[----:B------:R-:W-:-:S07]  /*2d00*/  IMAD.U32 R5, RZ, RZ, UR5 ;  /* 0x00000005ff057e24 */ /* 0x000fce000f8e00ff */
[----:B------:R-:W-:-:S07]  /*2d10*/  LEPC R20, `(.L_x_170) ;  /* 0x000000001014794e */ /* 0x000fce0000000000 */
[----:B--23--:R-:W-:Y:S05]  /*2d20*/  CALL.ABS.NOINC R8 ;  /* 0x0000000008007343 */ /* 0x00cfea0003c00000 */
.L_x_170:
        /* <DEDUP_REMOVED lines=10> */
.L_x_171:
        /* <DEDUP_REMOVED lines=10> */
.L_x_172:
        /* <DEDUP_REMOVED lines=10> */
.L_x_173:
[----:B------:R1:W2:Y:S01]  /*2f10*/  LDC.64 R8, c[0x4][R25] ;  /* 0x0100000019087b82 */ /* 0x0002a20000000a00 */
[----:B------:R-:W3:Y:S01]  /*2f20*/  LDCU.64 UR4, c[0x4][0x8] ;  /* 0x01000100ff0477ac */ /* 0x000ee20008000a00 */
[----:B------:R-:W-:Y:S01]  /*2f30*/  CS2R R6, SRZ ;  /* 0x0000000000067805 */ /* 0x000fe2000001ff00 */
[----:B---3--:R-:W-:Y:S01]  /*2f40*/  IMAD.U32 R4, RZ, RZ, UR4 ;  /* 0x00000004ff047e24 */ /* 0x008fe2000f8e00ff */
[----:B-1----:R-:W-:-:S07]  /*2f50*/  MOV R5, UR5 ;  /* 0x0000000500057c02 */ /* 0x002fce0008000f00 */
[----:B------:R-:W-:-:S07]  /*2f60*/  LEPC R20, `(.L_x_164) ;  /* 0x000000001014794e */ /* 0x000fce0000000000 */
[----:B--2---:R-:W-:Y:S05]  /*2f70*/  CALL.ABS.NOINC R8 ;  /* 0x0000000008007343 */ /* 0x004fea0003c00000 */
.L_x_164:
[----:B------:R-:W-:Y:S05]  /*2f80*/  BSYNC.RECONVERGENT B6 ;  /* 0x0000000000067941 */ /* 0x000fea0003800200 */
.L_x_163:
[----:B------:R-:W1:Y:S01]  /*2f90*/  S2R R0, SR_TID.X ;  /* 0x0000000000007919 */ /* 0x000e620000002100 */
[----:B------:R-:W-:Y:S01]  /*2fa0*/  MOV R5, 0x400 ;  /* 0x0000040000057802 */ /* 0x000fe20000000f00 */
[----:B------:R-:W-:Y:S05]  /*2fb0*/  WARPSYNC.ALL ;  /* 0x0000000000007948 */ /* 0x000fea0003800000 */
[----:B------:R-:W2:Y:S01]  /*2fc0*/  S2R R6, SR_CgaCtaId ;  /* 0x0000000000067919 */ /* 0x000ea20000008800 */
[----:B------:R-:W-:Y:S01]  /*2fd0*/  VIADD R5, R5, 0x400 ;  /* 0x0000040005057836 */ /* 0x000fe20000000000 */
[----:B------:R-:W-:Y:S02]  /*2fe0*/  F2FP.F16.F32.PACK_AB R16, R17, R16 ;  /* 0x000000101110723e */ /* 0x000fe400000000ff */
[----:B------:R-:W-:-:S02]  /*2ff0*/  F2FP.F16.F32.PACK_AB R28, R29, R28 ;  /* 0x0000001c1d1c723e */ /* 0x000fc400000000ff */
[----:B------:R-:W-:Y:S02]  /*3000*/  F2FP.F16.F32.PACK_AB R18, R19, R18 ;  /* 0x000000121312723e */ /* 0x000fe400000000ff */
[----:B------:R-:W-:Y:S01]  /*3010*/  F2FP.F16.F32.PACK_AB R30, R31, R30 ;  /* 0x0000001e1f1e723e */ /* 0x000fe200000000ff */
[C---:B-1----:R-:W-:Y:S01]  /*3020*/  IMAD.SHL.U32 R3, R0.reuse, 0x2, RZ ;  /* 0x0000000200037824 */ /* 0x042fe200078e00ff */
[C---:B------:R-:W-:Y:S02]  /*3030*/  SHF.L.U32 R4, R0.reuse, 0x2, RZ ;  /* 0x0000000200047819 */ /* 0x040fe400000006ff */
[----:B------:R-:W-:Y:S02]  /*3040*/  ISETP.NE.AND P0, PT, R0, RZ, PT ;  /* 0x000000ff0000720c */ /* 0x000fe40003f05270 */
[----:B------:R-:W-:Y:S02]  /*3050*/  LOP3.LUT R3, R3, 0x6, RZ, 0xc0, !PT ;  /* 0x0000000603037812 */ /* 0x000fe400078ec0ff */
[----:B--2---:R-:W-:-:S02]  /*3060*/  LEA R5, R6, R5, 0x18 ;  /* 0x0000000506057211 */ /* 0x004fc400078ec0ff */
[----:B------:R-:W-:Y:S01]  /*3070*/  LOP3.LUT R3, R3, 0xff0, R4, 0xf8, !PT ;  /* 0x00000ff003037812 */ /* 0x000fe200078ef804 */
[----:B------:R-:W1:Y:S01]  /*3080*/  LDC.64 R6, c[0x0][0x380] ;  /* 0x0000e000ff067b82 */ /* 0x000e620000000a00 */
[C---:B------:R-:W-:Y:S01]  /*3090*/  SHF.L.U32 R9, R0.reuse, 0x3, RZ ;  /* 0x0000000300097819 */ /* 0x040fe200000006ff */
[--C-:B------:R-:W-:Y:S02]  /*30a0*/  IMAD R8, R0, 0x10, R5.reuse ;  /* 0x0000001000087824 */ /* 0x100fe400078e0205 */
[----:B------:R-:W-:-:S05]  /*30b0*/  IMAD R3, R3, 0x2, R5 ;  /* 0x0000000203037824 */ /* 0x000fca00078e0205 */
[----:B------:R-:W-:Y:S04]  /*30c0*/  STS [R3], R16 ;  /* 0x0000001003007388 */ /* 0x000fe80000000800 */
[----:B------:R-:W-:Y:S04]  /*30d0*/  STS [R3+0x10], R28 ;  /* 0x0000101c03007388 */ /* 0x000fe80000000800 */
[----:B------:R-:W-:Y:S04]  /*30e0*/  STS [R3+0x100], R18 ;  /* 0x0001001203007388 */ /* 0x000fe80000000800 */
[----:B------:R-:W-:Y:S01]  /*30f0*/  STS [R3+0x110], R30 ;  /* 0x0001101e03007388 */ /* 0x000fe20000000800 */
[----:B-1----:R-:W-:Y:S01]  /*3100*/  IMAD.WIDE.U32 R6, R9, 0x2, R6 ;  /* 0x0000000209067825 */ /* 0x002fe200078e0006 */
[----:B------:R-:W-:Y:S06]  /*3110*/  BAR.SYNC.DEFER_BLOCKING 0x0 ;  /* 0x0000000000007b1d */ /* 0x000fec0000010000 */
[----:B------:R-:W1:Y:S04]  /*3120*/  LDS.64 R10, [R8] ;  /* 0x00000000080a7984 */ /* 0x000e680000000a00 */
[----:B------:R-:W2:Y:S01]  /*3130*/  LDS.64 R4, [R8+0x8] ;  /* 0x0000080008047984 */ /* 0x000ea20000000a00 */
[----:B-1----:R-:W-:-:S03]  /*3140*/  PRMT R9, R10, 0x7632, R9 ;  /* 0x000076320a097816 */ /* 0x002fc60000000009 */
[----:B------:R1:W-:Y:S01]  /*3150*/  STG.E.U16 desc[UR36][R6.64], R10 ;  /* 0x0000000a06007986 */ /* 0x0003e2000c101524 */
[----:B------:R-:W-:Y:S02]  /*3160*/  PRMT R3, R11, 0x7632, R3 ;  /* 0x000076320b037816 */ /* 0x000fe40000000003 */
[----:B--2---:R-:W-:Y:S01]  /*3170*/  PRMT R0, R4, 0x7632, R0 ;  /* 0x0000763204007816 */ /* 0x004fe20000000000 */
[----:B------:R1:W-:Y:S01]  /*3180*/  STG.E.U16 desc[UR36][R6.64+0x2], R9 ;  /* 0x0000020906007986 */ /* 0x0003e2000c101524 */
[----:B------:R-:W-:-:S03]  /*3190*/  PRMT R8, R5, 0x7632, R8 ;  /* 0x0000763205087816 */ /* 0x000fc60000000008 */
[----:B------:R1:W-:Y:S04]  /*31a0*/  STG.E.U16 desc[UR36][R6.64+0x4], R11 ;  /* 0x0000040b06007986 */ /* 0x0003e8000c101524 */
[----:B------:R1:W-:Y:S04]  /*31b0*/  STG.E.U16 desc[UR36][R6.64+0x6], R3 ;  /* 0x0000060306007986 */ /* 0x0003e8000c101524 */
[----:B------:R1:W-:Y:S04]  /*31c0*/  STG.E.U16 desc[UR36][R6.64+0x8], R4 ;  /* 0x0000080406007986 */ /* 0x0003e8000c101524 */
[----:B------:R1:W-:Y:S04]  /*31d0*/  STG.E.U16 desc[UR36][R6.64+0xa], R0 ;  /* 0x00000a0006007986 */ /* 0x0003e8000c101524 */
[----:B------:R1:W-:Y:S04]  /*31e0*/  STG.E.U16 desc[UR36][R6.64+0xc], R5 ;  /* 0x00000c0506007986 */ /* 0x0003e8000c101524 */
[----:B------:R1:W-:Y:S01]  /*31f0*/  STG.E.U16 desc[UR36][R6.64+0xe], R8 ;  /* 0x00000e0806007986 */ /* 0x0003e2000c101524 */
[----:B------:R-:W-:Y:S05]  /*3200*/  @P0 EXIT ;  /* 0x000000000000094d */ /* 0x000fea0003800000 */
[----:B-1----:R-:W-:Y:S01]  /*3210*/  MOV R0, 0x0 ;  /* 0x0000000000007802 */ /* 0x002fe20000000f00 */
[----:B------:R-:W1:Y:S01]  /*3220*/  LDCU.64 UR4, c[0x4][0x58] ;  /* 0x01000b00ff0477ac */ /* 0x000e620008000a00 */
[----:B------:R-:W-:Y:S02]  /*3230*/  CS2R R6, SRZ ;  /* 0x0000000000067805 */ /* 0x000fe4000001ff00 */
[----:B------:R2:W3:Y:S01]  /*3240*/  LDC.64 R8, c[0x4][R0] ;  /* 0x0100000000087b82 */ /* 0x0004e20000000a00 */
[----:B-1----:R-:W-:Y:S02]  /*3250*/  IMAD.U32 R4, RZ, RZ, UR4 ;  /* 0x00000004ff047e24 */ /* 0x002fe4000f8e00ff */
[----:B--2---:R-:W-:-:S07]  /*3260*/  IMAD.U32 R5, RZ, RZ, UR5 ;  /* 0x00000005ff057e24 */ /* 0x004fce000f8e00ff */
[----:B------:R-:W-:-:S07]  /*3270*/  LEPC R20, `(.L_x_174) ;  /* 0x000000001014794e */ /* 0x000fce0000000000 */
[----:B---3--:R-:W-:Y:S05]  /*3280*/  CALL.ABS.NOINC R8 ;  /* 0x0000000008007343 */ /* 0x008fea0003c00000 */
.L_x_174:
[----:B------:R-:W-:Y:S01]  /*3290*/  BSSY.RECONVERGENT B7, `(.L_x_175) ;  /* 0x00000e4000077945 */ /* 0x000fe20003800200 */
[----:B------:R-:W-:-:S07]  /*32a0*/  MOV R19, RZ ;  /* 0x000000ff00137202 */ /* 0x000fce0000000f00 */
.L_x_196:
[C---:B------:R-:W-:Y:S01]  /*32b0*/  LOP3.LUT P0, RZ, R19.reuse, 0x7, RZ, 0xc0, !PT ;  /* 0x0000000713ff7812 */ /* 0x040fe2000780c0ff */
[----:B------:R-:W-:Y:S03]  /*32c0*/  BSSY.RECONVERGENT B6, `(.L_x_176) ;  /* 0x000000b000067945 */ /* 0x000fe60003800200 */
[----:B------:R-:W-:-:S13]  /*32d0*/  ISETP.EQ.OR P0, PT, R19, RZ, P0 ;  /* 0x000000ff1300720c */ /* 0x000fda0000702670 */
[----:B------:R-:W-:Y:S05]  /*32e0*/  @P0 BRA `(.L_x_177) ;  /* 0x0000000000200947 */ /* 0x000fea0003800000 */
        /* <DEDUP_REMOVED lines=8> */
.L_x_177:
[----:B------:R-:W-:Y:S05]  /*3370*/  BSYNC.RECONVERGENT B6 ;  /* 0x0000000000067941 */ /* 0x000fea0003800200 */
.L_x_176:
[----:B------:R-:W1:Y:S01]  /*3380*/  LDC.64 R16, c[0x0][0x380] ;  /* 0x0000e000ff107b82 */ /* 0x000e620000000a00 */
[----:B------:R-:W-:Y:S01]  /*3390*/  SHF.L.U32 R3, R19, 0x4, RZ ;  /* 0x0000000413037819 */ /* 0x000fe200000006ff */
[----:B------:R-:W2:Y:S04]  /*33a0*/  LDCU.64 UR4, c[0x4][0x18] ;  /* 0x01000300ff0477ac */ /* 0x000ea80008000a00 */
[----:B-1----:R-:W-:-:S05]  /*33b0*/  IMAD.WIDE.U32 R16, R3, 0x2, R16 ;  /* 0x0000000203107825 */ /* 0x002fca00078e0010 */
[----:B------:R-:W3:Y:S01]  /*33c0*/  LDG.E.U16 R0, desc[UR36][R16.64] ;  /* 0x0000002410007981 */ /* 0x000ee2000c1e1500 */
[----:B------:R-:W-:Y:S01]  /*33d0*/  MOV R18, 0x0 ;  /* 0x0000000000127802 */ /* 0x000fe20000000f00 */
[----:B--2---:R-:W-:Y:S01]  /*33e0*/  IMAD.U32 R4, RZ, RZ, UR4 ;  /* 0x00000004ff047e24 */ /* 0x004fe2000f8e00ff */
[----:B------:R-:W-:Y:S01]  /*33f0*/  MOV R6, R22 ;  /* 0x0000001600067202 */ /* 0x000fe20000000f00 */
[----:B------:R-:W-:Y:S01]  /*3400*/  IMAD.U32 R5, RZ, RZ, UR5 ;  /* 0x00000005ff057e24 */ /* 0x000fe2000f8e00ff */
[----:B------:R1:W2:Y:S01]  /*3410*/  LDC.64 R10, c[0x4][R18] ;  /* 0x01000000120a7b82 */ /* 0x0002a20000000a00 */
[----:B------:R-:W-:Y:S02]  /*3420*/  IMAD.MOV.U32 R7, RZ, RZ, R2 ;  /* 0x000000ffff077224 */ /* 0x000fe400078e0002 */
[----:B---3--:R-:W-:-:S04]  /*3430*/  HADD2.F32 R0, -RZ, R0.H0_H0 ;  /* 0x20000000ff007230 */ /* 0x008fc80000004100 */
[----:B------:R-:W3:Y:S02]  /*3440*/  F2F.F64.F32 R8, R0 ;  /* 0x0000000000087310 */ /* 0x000ee40000201800 */
[----:B--23--:R1:W-:Y:S02]  /*3450*/  STL.64 [R1], R8 ;  /* 0x0000000801007387 */ /* 0x00c3e40000100a00 */
[----:B------:R-:W-:-:S07]  /*3460*/  LEPC R20, `(.L_x_178) ;  /* 0x000000001014794e */ /* 0x000fce0000000000 */
[----:B-1----:R-:W-:Y:S05]  /*3470*/  CALL.ABS.NOINC R10 ;  /* 0x000000000a007343 */ /* 0x002fea0003c00000 */
.L_x_178:
[----:B------:R-:W2:Y:S01]  /*3480*/  LDG.E.U16 R0, desc[UR36][R16.64+0x2] ;  /* 0x0000022410007981 */ /* 0x000ea2000c1e1500 */
[----:B------:R1:W3:Y:S01]  /*3490*/  LDC.64 R10, c[0x4][R18] ;  /* 0x01000000120a7b82 */ /* 0x0002e20000000a00 */
[----:B------:R-:W4:Y:S01]  /*34a0*/  LDCU.64 UR4, c[0x4][0x18] ;  /* 0x01000300ff0477ac */ /* 0x000f220008000a00 */
[----:B------:R-:W-:Y:S02]  /*34b0*/  IMAD.MOV.U32 R6, RZ, RZ, R22 ;  /* 0x000000ffff067224 */ /* 0x000fe400078e0016 */
[----:B------:R-:W-:Y:S02]  /*34c0*/  IMAD.MOV.U32 R7, RZ, RZ, R2 ;  /* 0x000000ffff077224 */ /* 0x000fe400078e0002 */
[----:B----4-:R-:W-:Y:S01]  /*34d0*/  IMAD.U32 R4, RZ, RZ, UR4 ;  /* 0x00000004ff047e24 */ /* 0x010fe2000f8e00ff */
[----:B------:R-:W-:Y:S01]  /*34e0*/  MOV R5, UR5 ;  /* 0x0000000500057c02 */ /* 0x000fe20008000f00 */
[----:B--2---:R-:W-:-:S04]  /*34f0*/  HADD2.F32 R0, -RZ, R0.H0_H0 ;  /* 0x20000000ff007230 */ /* 0x004fc80000004100 */
[----:B------:R-:W2:Y:S02]  /*3500*/  F2F.F64.F32 R8, R0 ;  /* 0x0000000000087310 */ /* 0x000ea40000201800 */
[----:B--23--:R1:W-:Y:S02]  /*3510*/  STL.64 [R1], R8 ;  /* 0x0000000801007387 */ /* 0x00c3e40000100a00 */
[----:B------:R-:W-:-:S07]  /*3520*/  LEPC R20, `(.L_x_179) ;  /* 0x000000001014794e */ /* 0x000fce0000000000 */
[----:B-1----:R-:W-:Y:S05]  /*3530*/  CALL.ABS.NOINC R10 ;  /* 0x000000000a007343 */ /* 0x002fea0003c00000 */
.L_x_179:
[----:B------:R-:W2:Y:S01]  /*3540*/  LDG.E.U16 R0, desc[UR36][R16.64+0x4] ;  /* 0x0000042410007981 */ /* 0x000ea2000c1e1500 */
[----:B------:R1:W3:Y:S01]  /*3550*/  LDC.64 R10, c[0x4][R18] ;  /* 0x01000000120a7b82 */ /* 0x0002e20000000a00 */
[----:B------:R-:W4:Y:S01]  /*3560*/  LDCU.64 UR4, c[0x4][0x18] ;  /* 0x01000300ff0477ac */ /* 0x000f220008000a00 */
[----:B------:R-:W-:Y:S01]  /*3570*/  MOV R6, R22 ;  /* 0x0000001600067202 */ /* 0x000fe20000000f00 */
[----:B------:R-:W-:Y:S01]  /*3580*/  IMAD.MOV.U32 R7, RZ, RZ, R2 ;  /* 0x000000ffff077224 */ /* 0x000fe200078e0002 */
[----:B----4-:R-:W-:Y:S01]  /*3590*/  MOV R4, UR4 ;  /* 0x0000000400047c02 */ /* 0x010fe20008000f00 */
[----:B------:R-:W-:Y:S02]  /*35a0*/  IMAD.U32 R5, RZ, RZ, UR5 ;  /* 0x00000005ff057e24 */ /* 0x000fe4000f8e00ff */
[----:B--2---:R-:W-:-:S04]  /*35b0*/  HADD2.F32 R0, -RZ, R0.H0_H0 ;  /* 0x20000000ff007230 */ /* 0x004fc80000004100 */
[----:B------:R-:W2:Y:S02]  /*35c0*/  F2F.F64.F32 R8, R0 ;  /* 0x0000000000087310 */ /* 0x000ea40000201800 */
[----:B--23--:R1:W-:Y:S02]  /*35d0*/  STL.64 [R1], R8 ;  /* 0x0000000801007387 */ /* 0x00c3e40000100a00 */
[----:B------:R-:W-:-:S07]  /*35e0*/  LEPC R20, `(.L_x_180) ;  /* 0x000000001014794e */ /* 0x000fce0000000000 */
[----:B-1----:R-:W-:Y:S05]  /*35f0*/  CALL.ABS.NOINC R10 ;  /* 0x000000000a007343 */ /* 0x002fea0003c00000 */
.L_x_180:
        /* <DEDUP_REMOVED lines=12> */
.L_x_181:
        /* <DEDUP_REMOVED lines=12> */
.L_x_182:
        /* <DEDUP_REMOVED lines=12> */
.L_x_183:
        /* <DEDUP_REMOVED lines=12> */
.L_x_184:
        /* <DEDUP_REMOVED lines=12> */
.L_x_185:
[----:B------:R1:W2:Y:S01]  /*39c0*/  LDC.64 R8, c[0x4][R18] ;  /* 0x0100000012087b82 */ /* 0x0002a20000000a00 */
[----:B------:R-:W3:Y:S01]  /*39d0*/  LDCU.64 UR4, c[0x4][0x10] ;  /* 0x01000200ff0477ac */ /* 0x000ee20008000a00 */
[----:B------:R-:W-:Y:S02]  /*39e0*/  CS2R R6, SRZ ;  /* 0x0000000000067805 */ /* 0x000fe4000001ff00 */
[----:B---3--:R-:W-:Y:S01]  /*39f0*/  MOV R4, UR4 ;  /* 0x0000000400047c02 */ /* 0x008fe20008000f00 */
[----:B-1----:R-:W-:-:S07]  /*3a00*/  IMAD.U32 R5, RZ, RZ, UR5 ;  /* 0x00000005ff057e24 */ /* 0x002fce000f8e00ff */
[----:B------:R-:W-:-:S07]  /*3a10*/  LEPC R20, `(.L_x_186) ;  /* 0x000000001014794e */ /* 0x000fce0000000000 */
[----:B--2---:R-:W-:Y:S05]  /*3a20*/  CALL.ABS.NOINC R8 ;  /* 0x0000000008007343 */ /* 0x004fea0003c00000 */
.L_x_186:
        /* <DEDUP_REMOVED lines=12> */
.L_x_187:
        /* <DEDUP_REMOVED lines=12> */
.L_x_188:
        /* <DEDUP_REMOVED lines=12> */
.L_x_189:
        /* <DEDUP_REMOVED lines=12> */
.L_x_190:
        /* <DEDUP_REMOVED lines=12> */
.L_x_191:
        /* <DEDUP_REMOVED lines=12> */
.L_x_192:
        /* <DEDUP_REMOVED lines=12> */
.L_x_193:
        /* <DEDUP_REMOVED lines=12> */
.L_x_194:
[----:B------:R1:W2:Y:S01]  /*4030*/  LDC.64 R8, c[0x4][R18] ;  /* 0x0100000012087b82 */ /* 0x0002a20000000a00 */
[----:B------:R-:W3:Y:S01]  /*4040*/  LDCU.64 UR4, c[0x4][0x8] ;  /* 0x01000100ff0477ac */ /* 0x000ee20008000a00 */
[----:B------:R-:W-:Y:S02]  /*4050*/  CS2R R6, SRZ ;  /* 0x0000000000067805 */ /* 0x000fe4000001ff00 */
[----:B---3--:R-:W-:Y:S01]  /*4060*/  MOV R4, UR4 ;  /* 0x0000000400047c02 */ /* 0x008fe20008000f00 */
[----:B-1----:R-:W-:-:S07]  /*4070*/  IMAD.U32 R5, RZ, RZ, UR5 ;  /* 0x00000005ff057e24 */ /* 0x002fce000f8e00ff */
[----:B------:R-:W-:-:S07]  /*4080*/  LEPC R20, `(.L_x_195) ;  /* 0x000000001014794e */ /* 0x000fce0000000000 */
[----:B--2---:R-:W-:Y:S05]  /*4090*/  CALL.ABS.NOINC R8 ;  /* 0x0000000008007343 */ /* 0x004fea0003c00000 */
.L_x_195:
[----:B------:R-:W-:-:S04]  /*40a0*/  IADD3 R19, PT, PT, R19, 0x1, RZ ;  /* 0x0000000113137810 */ /* 0x000fc80007ffe0ff */
[----:B------:R-:W-:-:S13]  /*40b0*/  ISETP.NE.AND P0, PT, R19, 0x10, PT ;  /* 0x000000101300780c */ /* 0x000fda0003f05270 */
[----:B------:R-:W-:Y:S05]  /*40c0*/  @P0 BRA `(.L_x_196) ;  /* 0xfffffff000780947 */ /* 0x000fea000383ffff */
[----:B------:R-:W-:Y:S05]  /*40d0*/  BSYNC.RECONVERGENT B7 ;  /* 0x0000000000077941 */ /* 0x000fea0003800200 */
.L_x_175:
[----:B------:R1:W2:Y:S01]  /*40e0*/  LDC.64 R8, c[0x4][R18] ;  /* 0x0100000012087b82 */ /* 0x0002a20000000a00 */
[----:B------:R-:W3:Y:S01]  /*40f0*/  LDCU.64 UR4, c[0x4][0x60] ;  /* 0x01000c00ff0477ac */ /* 0x000ee20008000a00 */
[----:B------:R-:W-:Y:S01]  /*4100*/  CS2R R6, SRZ ;  /* 0x0000000000067805 */ /* 0x000fe2000001ff00 */
[----:B------:R-:W4:Y:S01]  /*4110*/  LDCU UR6, c[0x0][0x2f8] ;  /* 0x00005f00ff0677ac */ /* 0x000f220008000800 */
[----:B---3--:R-:W-:Y:S01]  /*4120*/  IMAD.U32 R4, RZ, RZ, UR4 ;  /* 0x00000004ff047e24 */ /* 0x008fe2000f8e00ff */
[----:B------:R-:W-:Y:S01]  /*4130*/  MOV R5, UR5 ;  /* 0x0000000500057c02 */ /* 0x000fe20008000f00 */
[----:B-1--4-:R-:W-:-:S07]  /*4140*/  VIADD R19, R22, -UR6 ;  /* 0x8000000616137c36 */ /* 0x012fce0008000000 */
[----:B------:R-:W-:-:S07]  /*4150*/  LEPC R20, `(.L_x_197) ;  /* 0x000000001014794e */ /* 0x000fce0000000000 */
[----:B--2---:R-:W-:Y:S05]  /*4160*/  CALL.ABS.NOINC R8 ;  /* 0x0000000008007343 */ /* 0x004fea0003c00000 */
.L_x_197:
[----:B------:R-:W-:-:S07]  /*4170*/  MOV R23, RZ ;  /* 0x000000ff00177202 */ /* 0x000fce0000000f00 */
.L_x_218:
        /* <DEDUP_REMOVED lines=8> */
[----:B-1----:R-:W-:Y:S01]  /*4200*/  IMAD.U32 R4, RZ, RZ, UR4 ;  /* 0x00000004ff047e24 */ /* 0x002fe2000f8e00ff */
[----:B--2---:R-:W-:-:S07]  /*4210*/  MOV R5, UR5 ;  /* 0x0000000500057c02 */ /* 0x004fce0008000f00 */
[----:B------:R-:W-:-:S07]  /*4220*/  LEPC R20, `(.L_x_199) ;  /* 0x000000001014794e */ /* 0x000fce0000000000 */
[----:B---3--:R-:W-:Y:S05]  /*4230*/  CALL.ABS.NOINC R8 ;  /* 0x0000000008007343 */ /* 0x008fea0003c00000 */
.L_x_199:
[----:B------:R-:W-:Y:S05]  /*4240*/  BSYNC.RECONVERGENT B6 ;  /* 0x0000000000067941 */ /* 0x000fea0003800200 */
.L_x_198:
[----:B------:R-:W1:Y:S01]  /*4250*/  LDC.64 R16, c[0x0][0x398] ;  /* 0x0000e600ff107b82 */ /* 0x000e620000000a00 */
[----:B------:R-:W-:Y:S01]  /*4260*/  IMAD.SHL.U32 R3, R23, 0x10, RZ ;  /* 0x0000001017037824 */ /* 0x000fe200078e00ff */
[----:B------:R-:W-:Y:S01]  /*4270*/  MOV R18, 0x0 ;  /* 0x0000000000127802 */ /* 0x000fe20000000f00 */
[----:B------:R-:W2:Y:S02]  /*4280*/  LDCU.64 UR4, c[0x4][0x18] ;  /* 0x01000300ff0477ac */ /* 0x000ea40008000a00 */
[----:B-1----:R-:W-:-:S05]  /*4290*/  IMAD.WIDE.U32 R16, R3, 0x2, R16 ;  /* 0x0000000203107825 */ /* 0x002fca00078e0010 */
[----:B------:R-:W3:Y:S01]  /*42a0*/  LDG.E.U16 R0, desc[UR36][R16.64] ;  /* 0x0000002410007981 */ /* 0x000ee2000c1e1500 */
[----:B------:R1:W4:Y:S01]  /*42b0*/  LDC.64 R8, c[0x4][R18] ;  /* 0x0100000012087b82 */ /* 0x0003220000000a00 */
[----:B--2---:R-:W-:Y:S01]  /*42c0*/  MOV R4, UR4 ;  /* 0x0000000400047c02 */ /* 0x004fe20008000f00 */
[----:B------:R-:W-:Y:S01]  /*42d0*/  IMAD.U32 R5, RZ, RZ, UR5 ;  /* 0x00000005ff057e24 */ /* 0x000fe2000f8e00ff */
[----:B------:R-:W-:Y:S01]  /*42e0*/  MOV R6, R22 ;  /* 0x0000001600067202 */ /* 0x000fe20000000f00 */
[----:B------:R-:W-:Y:S02]  /*42f0*/  IMAD.MOV.U32 R7, RZ, RZ, R2 ;  /* 0x000000ffff077224 */ /* 0x000fe400078e0002 */
[----:B---3--:R-:W-:-:S04]  /*4300*/  HADD2.F32 R0, -RZ, R0.H0_H0 ;  /* 0x20000000ff007230 */ /* 0x008fc80000004100 */
[----:B------:R-:W2:Y:S02]  /*4310*/  F2F.F64.F32 R10, R0 ;  /* 0x00000000000a7310 */ /* 0x000ea40000201800 */
[----:B--2-4-:R1:W-:Y:S02]  /*4320*/  STL.64 [R19], R10 ;  /* 0x0000000a13007387 */ /* 0x0143e40000100a00 */
[----:B------:R-:W-:-:S07]  /*4330*/  LEPC R20, `(.L_x_200) ;  /* 0x000000001014794e */ /* 0x000fce0000000000 */
[----:B-1----:R-:W-:Y:S05]  /*4340*/  CALL.ABS.NOINC R8 ;  /* 0x0000000008007343 */ /* 0x002fea0003c00000 */
.L_x_200:
        /* <DEDUP_REMOVED lines=12> */
.L_x_201:
        /* <DEDUP_REMOVED lines=12> */
.L_x_202:
        /* <DEDUP_REMOVED lines=12> */
.L_x_203:
        /* <DEDUP_REMOVED lines=12> */
.L_x_204:
        /* <DEDUP_REMOVED lines=12> */
.L_x_205:
        /* <DEDUP_REMOVED lines=12> */
.L_x_206:
        /* <DEDUP_REMOVED lines=12> */
.L_x_207:
[----:B------:R1:W2:Y:S01]  /*4890*/  LDC.64 R8, c[0x4][R18] ;  /* 0x0100000012087b82 */ /* 0x0002a20000000a00 */
[----:B------:R-:W3:Y:S01]  /*48a0*/  LDCU.64 UR4, c[0x4][0x10] ;  /* 0x01000200ff0477ac */ /* 0x000ee20008000a00 */
[----:B------:R-:W-:Y:S02]  /*48b0*/  CS2R R6, SRZ ;  /* 0x0000000000067805 */ /* 0x000fe4000001ff00 */
[----:B---3--:R-:W-:Y:S01]  /*48c0*/  MOV R4, UR4 ;  /* 0x0000000400047c02 */ /* 0x008fe20008000f00 */
[----:B-1----:R-:W-:-:S07]  /*48d0*/  IMAD.U32 R5, RZ, RZ, UR5 ;  /* 0x00000005ff057e24 */ /* 0x002fce000f8e00ff */
[----:B------:R-:W-:-:S07]  /*48e0*/  LEPC R20, `(.L_x_208) ;  /* 0x000000001014794e */ /* 0x000fce0000000000 */
[----:B--2---:R-:W-:Y:S05]  /*48f0*/  CALL.ABS.NOINC R8 ;  /* 0x0000000008007343 */ /* 0x004fea0003c00000 */
.L_x_208:
        /* <DEDUP_REMOVED lines=12> */
.L_x_209:
        /* <DEDUP_REMOVED lines=12> */
.L_x_210:
        /* <DEDUP_REMOVED lines=12> */
.L_x_211:
        /* <DEDUP_REMOVED lines=12> */
.L_x_212:
        /* <DEDUP_REMOVED lines=12> */
.L_x_213:
        /* <DEDUP_REMOVED lines=12> */
.L_x_214:
        /* <DEDUP_REMOVED lines=12> */
.L_x_215:
        /* <DEDUP_REMOVED lines=12> */
.L_x_216:
[----:B------:R1:W2:Y:S01]  /*4f00*/  LDC.64 R8, c[0x4][R18] ;  /* 0x0100000012087b82 */ /* 0x0002a20000000a00 */
[----:B------:R-:W3:Y:S01]  /*4f10*/  LDCU.64 UR4, c[0x4][0x8] ;  /* 0x01000100ff0477ac */ /* 0x000ee20008000a00 */
[----:B------:R-:W-:Y:S02]  /*4f20*/  CS2R R6, SRZ ;  /* 0x0000000000067805 */ /* 0x000fe4000001ff00 */
[----:B---3--:R-:W-:Y:S01]  /*4f30*/  MOV R4, UR4 ;  /* 0x0000000400047c02 */ /* 0x008fe20008000f00 */
[----:B-1----:R-:W-:-:S07]  /*4f40*/  IMAD.U32 R5, RZ, RZ, UR5 ;  /* 0x00000005ff057e24 */ /* 0x002fce000f8e00ff */
[----:B------:R-:W-:-:S07]  /*4f50*/  LEPC R20, `(.L_x_217) ;  /* 0x000000001014794e */ /* 0x000fce0000000000 */
[----:B--2---:R-:W-:Y:S05]  /*4f60*/  CALL.ABS.NOINC R8 ;  /* 0x0000000008007343 */ /* 0x004fea0003c00000 */
.L_x_217:
[----:B------:R-:W-:-:S04]  /*4f70*/  IADD3 R23, PT, PT, R23, 0x1, RZ ;  /* 0x0000000117177810 */ /* 0x000fc80007ffe0ff */
[----:B------:R-:W-:-:S13]  /*4f80*/  ISETP.NE.AND P0, PT, R23, 0x10, PT ;  /* 0x000000101700780c */ /* 0x000fda0003f05270 */
[----:B------:R-:W-:Y:S05]  /*4f90*/  @P0 BRA `(.L_x_218) ;  /* 0xfffffff000780947 */ /* 0x000fea000383ffff */
[----:B------:R-:W-:Y:S05]  /*4fa0*/  EXIT ;  /* 0x000000000000794d */ /* 0x000fea0003800000 */
.L_x_219:
        /* <DEDUP_REMOVED lines=13> */
.L_x_222:


//--------------------- .nv.global.init           --------------------------
	.section	.nv.global.init,"aw",@progbits
.nv.global.init:
	.type		$str,@object
	.size		$str,($str$1 - $str)
$str:
        /*0000*/ 	.byte	0x0a, 0x00
	.type		$str$1,@object
	.size		$str$1,($str$9 - $str$1)
$str$1:
        /*0002*/ 	.byte	0x20, 0x20, 0x00
	.type		$str$9,@object
	.size		$str$9,($str$2 - $str$9)
$str$9:
        /*0005*/ 	.byte	0x25, 0x2e, 0x32, 0x6c, 0x66, 0x20, 0x00
	.type		$str$2,@object
	.size		$str$2,($str$8 - $str$2)
$str$2:
        /*000c*/ 	.byte	0x25, 0x36, 0x2e, 0x31, 0x6c, 0x66, 0x20, 0x00
	.type		$str$8,@object
	.size		$str$8,($str$10 - $str$8)
$str$8:
        /*0014*/ 	.byte	0x0a, 0x61, 0x63, 0x63, 0x75, 0x6d, 0x3a, 0x0a, 0x00
	.type		$str$10,@object
	.size		$str$10,($str$11 - $str$10)
$str$10:
        /*001d*/ 	.byte	0x0a, 0x63, 0x5f, 0x70, 0x74, 0x72, 0x3a, 0x0a, 0x00
	.type		$str$11,@object
	.size		$str$11,($str$4 - $str$11)
$str$11:
        /*0026*/ 	.byte	0x0a, 0x64, 0x5f, 0x70, 0x74, 0x72, 0x3a, 0x0a, 0x00
	.type		$str$4,@object
	.size		$str$4,($str$5 - $str$4)
$str$4:
        /*002f*/ 	.byte	0x0a, 0x73, 0x6d, 0x65, 0x6d, 0x5f, 0x62, 0x3a, 0x0a, 0x00
	.type		$str$5,@object
	.size		$str$5,($str$3 - $str$5)
$str$5:
        /*0039*/ 	.byte	0x0a, 0x61, 0x5f, 0x72, 0x65, 0x67, 0x73, 0x3a, 0x0a, 0x00
	.type		$str$3,@object
	.size		$str$3,($str$7 - $str$3)
$str$3:
        /*0043*/ 	.byte	0x0a, 0x73, 0x6d, 0x65, 0x6d, 0x5f, 0x61, 0x3a, 0x0a, 0x00
	.type		$str$7,@object
	.size		$str$7,($str$6 - $str$7)
$str$7:
        /*004d*/ 	.byte	0x0a, 0x62, 0x5f, 0x72, 0x65, 0x67, 0x73, 0x3a, 0x0a, 0x00
	.type		$str$6,@object
	.size		$str$6,($str$13 - $str$6)
$str$6:
        /*0057*/ 	.byte	0x25, 0x36, 0x2e, 0x32, 0x6c, 0x66, 0x2c, 0x20, 0x25, 0x36, 0x2e, 0x32, 0x6c, 0x66, 0x0a, 0x00
	.type		$str$13,@object
	.size		$str$13,($str$12 - $str$13)
$str$13:
        /*0067*/ 	.byte	0x0a, 0x64, 0x61, 0x74, 0x61, 0x20, 0x6f, 0x6e, 0x20, 0x64, 0x65, 0x76, 0x69, 0x63, 0x65, 0x3a
        /*0077*/ 	.byte	0x0a, 0x00
	.type		$str$12,@object
	.size		$str$12,(.L_12 - $str$12)
$str$12:
        /*0079*/ 	.byte	0x0a, 0x64, 0x61, 0x74, 0x61, 0x20, 0x6f, 0x6e, 0x20, 0x64, 0x65, 0x76, 0x69, 0x63, 0x65, 0x3a
        /*0089*/ 	.byte	0x20, 0x25, 0x64, 0x0a, 0x00
.L_12:


//--------------------- .nv.shared.tma_2d_kernel  --------------------------
	.section	.nv.shared.tma_2d_kernel,"aw",@nobits
	.sectionflags	@""
	.align	128
.nv.shared.tma_2d_kernel:
	.zero		1552


//--------------------- .nv.shared.reserved.0     --------------------------
	.section	.nv.shared.reserved.0,"aw",@nobits
	.weak		__nv_reservedSMEM_offset_0_alias
	.size		__nv_reservedSMEM_offset_0_alias, 0, 64
	.other		__nv_reservedSMEM_offset_0_alias,@"STO_CUDA_RESERVED_SHARED STV_DEFAULT"
__nv_reservedSMEM_offset_0_alias:
	.zero		0
	.zero		64


//--------------------- .nv.shared._Z13tma_1d_kernelP6__halfi --------------------------
	.section	.nv.shared._Z13tma_1d_kernelP6__halfi,"aw",@nobits
	.sectionflags	@""
	.align	16
.nv.shared._Z13tma_1d_kernelP6__halfi:
	.zero		1040


//--------------------- .nv.shared._Z14mma_ptx_kernelP6__halfS0_S0_S0_ --------------------------
	.section	.nv.shared._Z14mma_ptx_kernelP6__halfS0_S0_S0_,"aw",@nobits
	.sectionflags	@""
	.align	16
.nv.shared._Z14mma_ptx_kernelP6__halfS0_S0_S0_:
	.zero		2560


//--------------------- .nv.constant0.tma_2d_kernel --------------------------
	.section	.nv.constant0.tma_2d_kernel,"a",@progbits
	.sectionflags	@""
	.align	4
.nv.constant0.tma_2d_kernel:
	.zero		1024


//--------------------- .nv.constant0._Z13tma_1d_kernelP6__halfi --------------------------
	.section	.nv.constant0._Z13tma_1d_kernelP6__halfi,"a",@progbits
	.sectionflags	@""
	.align	4
.nv.constant0._Z13tma_1d_kernelP6__halfi:
	.zero		908


//--------------------- .nv.constant0._Z14mma_ptx_kernelP6__halfS0_S0_S0_ --------------------------
	.section	.nv.constant0._Z14mma_ptx_kernelP6__halfS0_S0_S0_,"a",@progbits
	.sectionflags	@""
	.align	4
.nv.constant0._Z14mma_ptx_kernelP6__halfS0_S0_S0_:
	.zero		928


//--------------------- SYMBOLS --------------------------

	.type		.nv.reservedSmem.offset0,@object
	.size		.nv.reservedSmem.offset0,0x4
	.type		.nv.reservedSmem.cap,@object
	.size		.nv.reservedSmem.cap,0x4
	.type		vprintf,@function
